// auto-generated by cutlass_sweep.gemm — config: {"arch": "sm_90", "cluster_m": 2, "cluster_n": 1, "dtype": "tf32", "stages": 3, "tile_k": 32, "tile_m": 256, "tile_n": 128}
#include "cutlass/cutlass.h"
#include "cutlass/gemm/collective/collective_builder.hpp"
#include "cutlass/gemm/device/gemm_universal_adapter.h"
#include "cutlass/gemm/kernel/gemm_universal.hpp"
#include "cutlass/epilogue/collective/collective_builder.hpp"

using ElemA = cutlass::tfloat32_t;
using ElemB = cutlass::tfloat32_t;
using ElemCD = cutlass::tfloat32_t;
using Acc  = float;
using TileShape    = cute::Shape<cute::_256, cute::_128, cute::_32>;
using ClusterShape = cute::Shape<cute::_2, cute::_1, cute::_1>;

using CollectiveEpilogue = typename cutlass::epilogue::collective::CollectiveBuilder<
    cutlass::arch::Sm90, cutlass::arch::OpClassTensorOp,
    TileShape, ClusterShape,
    cutlass::epilogue::collective::EpilogueTileAuto,
    Acc, Acc,
    ElemCD, cutlass::layout::RowMajor, 128 / cutlass::sizeof_bits<ElemCD>::value,
    ElemCD, cutlass::layout::RowMajor, 128 / cutlass::sizeof_bits<ElemCD>::value,
    cutlass::epilogue::collective::EpilogueScheduleAuto
  >::CollectiveOp;

using CollectiveMainloop = typename cutlass::gemm::collective::CollectiveBuilder<
    cutlass::arch::Sm90, cutlass::arch::OpClassTensorOp,
    ElemA, cutlass::layout::RowMajor, 128 / cutlass::sizeof_bits<ElemA>::value,
    ElemB, cutlass::layout::ColumnMajor, 128 / cutlass::sizeof_bits<ElemB>::value,
    Acc,
    TileShape, ClusterShape,
    cutlass::gemm::collective::StageCount<3>,
    cutlass::gemm::collective::KernelScheduleAuto
  >::CollectiveOp;

using GemmKernel = cutlass::gemm::kernel::GemmUniversal<
    cute::Shape<int,int,int,int>,
    CollectiveMainloop,
    CollectiveEpilogue
>;
using Gemm = cutlass::gemm::device::GemmUniversalAdapter<GemmKernel>;

// Force the device kernel symbol into the cubin without needing a host main.
auto* _anchor = &cutlass::device_kernel<GemmKernel>;


// ===== COMPILED SASS (sm_90a) =====

	.target	sm_90a

	.elftype	@"ET_EXEC"


//--------------------- .note.nv.tkinfo           --------------------------
	.section	.note.nv.tkinfo,"",@"SHT_NOTE"
	.sectionflags	@"SHF_NOTE_NV_TKINFO"
	.tkinfo
        /*0018*/ 	.word	0x00000002
        /*0030*/ 	.string	""
        /*0030*/ 	.string	"ptxas"
        /*0030*/ 	.string	"Cuda compilation tools, release 13.0, V13.0.88"
        /*0030*/ 	.string	"Build cuda_13.0.r13.0/compiler.36424714_0"
        /*0030*/ 	.string	"-arch sm_90a -m 64 "



//--------------------- .note.nv.cuinfo           --------------------------
	.section	.note.nv.cuinfo,"",@"SHT_NOTE"
	.sectionflags	@"SHF_NOTE_NV_CUINFO"
        /*0018*/ 	.short	0x0002
        /*001a*/ 	.short	0x005a
        /*001c*/ 	.short	0x0082
	.zero		2


//--------------------- .nv.info                  --------------------------
	.section	.nv.info,"",@"SHT_CUDA_INFO"
	.align	4


	//----- nvinfo : EIATTR_REGCOUNT
	.align		4
        /*0000*/ 	.byte	0x04, 0x2f
        /*0002*/ 	.short	(.L_15 - .L_14)
	.align		4
.L_14:
        /*0004*/ 	.word	index@(_ZN7cutlass13device_kernelINS_4gemm6kernel13GemmUniversalIN4cute5tupleIJiiiiEEENS1_10collective13CollectiveMmaINS1_34MainloopSm90TmaGmmaWarpSpecializedILi3ENS5_IJNS4_1CILi2EEENSA_ILi1EEESC_EEENS1_35KernelTmaWarpSpecializedCooperativeEEENS5_IJNSA_ILi256EEENSA_ILi128EEENSA_ILi32EEEEEENS_10tfloat32_tENS5_IJlSC_lEEESK_SL_NS4_8TiledMMAINS4_8MMA_AtomIJNS4_4SM904GMMA30MMA_64x128x8_F32TF32TF32_SS_TNILNSP_7ScaleInE1ELSR_1EEEEEENS4_6LayoutISD_NS5_IJSC_NSA_ILi0EEESV_EEEEENS5_IJNS4_10UnderscoreESY_SY_EEEEENS4_13SM90_TMA_LOADENS4_14ComposedLayoutINS4_7SwizzleILi3ELi4ELi3EEENS4_18smem_ptr_flag_bitsILi32EEENSU_INS5_IJNSA_ILi8EEESI_EEENS5_IJSI_SC_EEEEEEEvNS4_8identityENS4_23SM90_TMA_LOAD_MULTICASTES1B_vS1C_EENS_8epilogue10collective6detail29Sm90TmaWarpSpecializedAdapterINS1G_15DefaultEpilogueISK_SL_SL_NS1F_6thread17LinearCombinationISK_Li1EffLNS1K_9ScaleType4KindE0ELNS_15FloatRoundStyleE2ESK_EENS1_15EpilogueDefaultEEEEEvvEEEEvNT_6ParamsE)
        /*0008*/ 	.word	0x000000a8


	//----- nvinfo : EIATTR_FRAME_SIZE
	.align		4
.L_15:
        /*000c*/ 	.byte	0x04, 0x11
        /*000e*/ 	.short	(.L_17 - .L_16)
	.align		4
.L_16:
        /*0010*/ 	.word	index@(_ZN7cutlass13device_kernelINS_4gemm6kernel13GemmUniversalIN4cute5tupleIJiiiiEEENS1_10collective13CollectiveMmaINS1_34MainloopSm90TmaGmmaWarpSpecializedILi3ENS5_IJNS4_1CILi2EEENSA_ILi1EEESC_EEENS1_35KernelTmaWarpSpecializedCooperativeEEENS5_IJNSA_ILi256EEENSA_ILi128EEENSA_ILi32EEEEEENS_10tfloat32_tENS5_IJlSC_lEEESK_SL_NS4_8TiledMMAINS4_8MMA_AtomIJNS4_4SM904GMMA30MMA_64x128x8_F32TF32TF32_SS_TNILNSP_7ScaleInE1ELSR_1EEEEEENS4_6LayoutISD_NS5_IJSC_NSA_ILi0EEESV_EEEEENS5_IJNS4_10UnderscoreESY_SY_EEEEENS4_13SM90_TMA_LOADENS4_14ComposedLayoutINS4_7SwizzleILi3ELi4ELi3EEENS4_18smem_ptr_flag_bitsILi32EEENSU_INS5_IJNSA_ILi8EEESI_EEENS5_IJSI_SC_EEEEEEEvNS4_8identityENS4_23SM90_TMA_LOAD_MULTICASTES1B_vS1C_EENS_8epilogue10collective6detail29Sm90TmaWarpSpecializedAdapterINS1G_15DefaultEpilogueISK_SL_SL_NS1F_6thread17LinearCombinationISK_Li1EffLNS1K_9ScaleType4KindE0ELNS_15FloatRoundStyleE2ESK_EENS1_15EpilogueDefaultEEEEEvvEEEEvNT_6ParamsE)
        /*0014*/ 	.word	0x00000000


	//----- nvinfo : EIATTR_MIN_STACK_SIZE
	.align		4
.L_17:
        /*0018*/ 	.byte	0x04, 0x12
        /*001a*/ 	.short	(.L_19 - .L_18)
	.align		4
.L_18:
        /*001c*/ 	.word	index@(_ZN7cutlass13device_kernelINS_4gemm6kernel13GemmUniversalIN4cute5tupleIJiiiiEEENS1_10collective13CollectiveMmaINS1_34MainloopSm90TmaGmmaWarpSpecializedILi3ENS5_IJNS4_1CILi2EEENSA_ILi1EEESC_EEENS1_35KernelTmaWarpSpecializedCooperativeEEENS5_IJNSA_ILi256EEENSA_ILi128EEENSA_ILi32EEEEEENS_10tfloat32_tENS5_IJlSC_lEEESK_SL_NS4_8TiledMMAINS4_8MMA_AtomIJNS4_4SM904GMMA30MMA_64x128x8_F32TF32TF32_SS_TNILNSP_7ScaleInE1ELSR_1EEEEEENS4_6LayoutISD_NS5_IJSC_NSA_ILi0EEESV_EEEEENS5_IJNS4_10UnderscoreESY_SY_EEEEENS4_13SM90_TMA_LOADENS4_14ComposedLayoutINS4_7SwizzleILi3ELi4ELi3EEENS4_18smem_ptr_flag_bitsILi32EEENSU_INS5_IJNSA_ILi8EEESI_EEENS5_IJSI_SC_EEEEEEEvNS4_8identityENS4_23SM90_TMA_LOAD_MULTICASTES1B_vS1C_EENS_8epilogue10collective6detail29Sm90TmaWarpSpecializedAdapterINS1G_15DefaultEpilogueISK_SL_SL_NS1F_6thread17LinearCombinationISK_Li1EffLNS1K_9ScaleType4KindE0ELNS_15FloatRoundStyleE2ESK_EENS1_15EpilogueDefaultEEEEEvvEEEEvNT_6ParamsE)
        /*0020*/ 	.word	0x00000000
.L_19:


//--------------------- .nv.compat                --------------------------
	.section	.nv.compat,"",@"SHT_CUDA_COMPAT_INFO"
	.align	4
        /*0000*/ 	.byte	0x02, 0x09, 0x01, 0x00, 0x02, 0x02, 0x04, 0x00, 0x02, 0x05, 0x05, 0x00, 0x03, 0x07, 0x01, 0x01
        /*0010*/ 	.byte	0x02, 0x03, 0x01, 0x00, 0x02, 0x06, 0x01, 0x00, 0x04, 0x0b, 0x08, 0x00, 0x00, 0x00, 0x00, 0x00
        /*0020*/ 	.byte	0x00, 0x00, 0x00, 0x00


//--------------------- .nv.info._ZN7cutlass13device_kernelINS_4gemm6kernel13GemmUniversalIN4cute5tupleIJiiiiEEENS1_10collective13CollectiveMmaINS1_34MainloopSm90TmaGmmaWarpSpecializedILi3ENS5_IJNS4_1CILi2EEENSA_ILi1EEESC_EEENS1_35KernelTmaWarpSpecializedCooperativeEEENS5_IJNSA_ILi256EEENSA_ILi128EEENSA_ILi32EEEEEENS_10tfloat32_tENS5_IJlSC_lEEESK_SL_NS4_8TiledMMAINS4_8MMA_AtomIJNS4_4SM904GMMA30MMA_64x128x8_F32TF32TF32_SS_TNILNSP_7ScaleInE1ELSR_1EEEEEENS4_6LayoutISD_NS5_IJSC_NSA_ILi0EEESV_EEEEENS5_IJNS4_10UnderscoreESY_SY_EEEEENS4_13SM90_TMA_LOADENS4_14ComposedLayoutINS4_7SwizzleILi3ELi4ELi3EEENS4_18smem_ptr_flag_bitsILi32EEENSU_INS5_IJNSA_ILi8EEESI_EEENS5_IJSI_SC_EEEEEEEvNS4_8identityENS4_23SM90_TMA_LOAD_MULTICASTES1B_vS1C_EENS_8epilogue10collective6detail29Sm90TmaWarpSpecializedAdapterINS1G_15DefaultEpilogueISK_SL_SL_NS1F_6thread17LinearCombinationISK_Li1EffLNS1K_9ScaleType4KindE0ELNS_15FloatRoundStyleE2ESK_EENS1_15EpilogueDefaultEEEEEvvEEEEvNT_6ParamsE --------------------------
	.section	.nv.info._ZN7cutlass13device_kernelINS_4gemm6kernel13GemmUniversalIN4cute5tupleIJiiiiEEENS1_10collective13CollectiveMmaINS1_34MainloopSm90TmaGmmaWarpSpecializedILi3ENS5_IJNS4_1CILi2EEENSA_ILi1EEESC_EEENS1_35KernelTmaWarpSpecializedCooperativeEEENS5_IJNSA_ILi256EEENSA_ILi128EEENSA_ILi32EEEEEENS_10tfloat32_tENS5_IJlSC_lEEESK_SL_NS4_8TiledMMAINS4_8MMA_AtomIJNS4_4SM904GMMA30MMA_64x128x8_F32TF32TF32_SS_TNILNSP_7ScaleInE1ELSR_1EEEEEENS4_6LayoutISD_NS5_IJSC_NSA_ILi0EEESV_EEEEENS5_IJNS4_10UnderscoreESY_SY_EEEEENS4_13SM90_TMA_LOADENS4_14ComposedLayoutINS4_7SwizzleILi3ELi4ELi3EEENS4_18smem_ptr_flag_bitsILi32EEENSU_INS5_IJNSA_ILi8EEESI_EEENS5_IJSI_SC_EEEEEEEvNS4_8identityENS4_23SM90_TMA_LOAD_MULTICASTES1B_vS1C_EENS_8epilogue10collective6detail29Sm90TmaWarpSpecializedAdapterINS1G_15DefaultEpilogueISK_SL_SL_NS1F_6thread17LinearCombinationISK_Li1EffLNS1K_9ScaleType4KindE0ELNS_15FloatRoundStyleE2ESK_EENS1_15EpilogueDefaultEEEEEvvEEEEvNT_6ParamsE,"",@"SHT_CUDA_INFO"
	.sectionflags	@""
	.align	4


	//----- nvinfo : EIATTR_CUDA_API_VERSION
	.align		4
        /*0000*/ 	.byte	0x04, 0x37
        /*0002*/ 	.short	(.L_21 - .L_20)
.L_20:
        /*0004*/ 	.word	0x00000082


	//----- nvinfo : EIATTR_KPARAM_INFO
	.align		4
.L_21:
        /*0008*/ 	.byte	0x04, 0x17
        /*000a*/ 	.short	(.L_23 - .L_22)
.L_22:
        /*000c*/ 	.word	0x00000000
        /*0010*/ 	.short	0x0000
        /*0012*/ 	.short	0x0070
        /*0014*/ 	.byte	0x00, 0xf0, 0x01, 0x10


	//----- nvinfo : EIATTR_SPARSE_MMA_MASK
	.align		4
.L_23:
        /*0018*/ 	.byte	0x03, 0x50
        /*001a*/ 	.short	0x0000


	//----- nvinfo : EIATTR_MAXREG_COUNT
	.align		4
        /*001c*/ 	.byte	0x03, 0x1b
        /*001e*/ 	.short	0x00a8


	//----- nvinfo : EIATTR_NUM_BARRIERS
	.align		4
        /*0020*/ 	.byte	0x02, 0x4c
        /*0022*/ 	.byte	0x01
	.zero		1


	//----- nvinfo : EIATTR_EXTERNS
	.align		4
        /*0024*/ 	.byte	0x04, 0x0f
        /*0026*/ 	.short	(.L_25 - .L_24)


	//   ....[0]....
	.align		4
.L_24:
        /*0028*/ 	.word	index@(__assertfail)


	//----- nvinfo : EIATTR_MERCURY_ISA_VERSION
	.align		4
.L_25:
        /*002c*/ 	.byte	0x03, 0x5f
        /*002e*/ 	.short	0x0101


	//----- nvinfo : EIATTR_INT_WARP_WIDE_INSTR_OFFSETS
	.align		4
        /*0030*/ 	.byte	0x04, 0x31
        /*0032*/ 	.short	(.L_27 - .L_26)


	//   ....[0]....
.L_26:
        /*0034*/ 	.word	0x00000460


	//   ....[1]....
        /*0038*/ 	.word	0x00000490


	//   ....[2]....
        /*003c*/ 	.word	0x00000650


	//----- nvinfo : EIATTR_COOP_GROUP_MASK_REGIDS
	.align		4
.L_27:
        /*0040*/ 	.byte	0x04, 0x29
        /*0042*/ 	.short	(.L_29 - .L_28)


	//   ....[0]....
.L_28:
        /*0044*/ 	.word	0xffffffff


	//   ....[1]....
        /*0048*/ 	.word	0xffffffff


	//   ....[2]....
        /*004c*/ 	.word	0xffffffff


	//   ....[3]....
        /*0050*/ 	.word	0xffffffff


	//   ....[4]....
        /*0054*/ 	.word	0xffffffff


	//   ....[5]....
        /*0058*/ 	.word	0xffffffff


	//----- nvinfo : EIATTR_COOP_GROUP_INSTR_OFFSETS
	.align		4
.L_29:
        /*005c*/ 	.byte	0x04, 0x28
        /*005e*/ 	.short	(.L_31 - .L_30)


	//   ....[0]....
.L_30:
        /*0060*/ 	.word	0x00000060


	//   ....[1]....
        /*0064*/ 	.word	0x00000070


	//   ....[2]....
        /*0068*/ 	.word	0x00000130


	//   ....[3]....
        /*006c*/ 	.word	0x000002b0


	//   ....[4]....
        /*0070*/ 	.word	0x000007d0


	//   ....[5]....
        /*0074*/ 	.word	0x00001220


	//----- nvinfo : EIATTR_REG_RECONFIG
	.align		4
.L_31:
        /*0078*/ 	.byte	0x01, 0x54
	.zero		2


	//----- nvinfo : EIATTR_SYSCALL_OFFSETS
	.align		4
        /*007c*/ 	.byte	0x04, 0x46
        /*007e*/ 	.short	(.L_33 - .L_32)


	//   ....[0]....
.L_32:
        /*0080*/ 	.word	0x000013e0


	//----- nvinfo : EIATTR_MBARRIER_INSTR_OFFSETS
	.align		4
.L_33:
        /*0084*/ 	.byte	0x04, 0x39
        /*0086*/ 	.short	(.L_35 - .L_34)


	//   ....[0]....
.L_34:
        /*0088*/ 	.word	0x00000230
        /*008c*/ 	.word	0x000000ff
        /*0090*/ 	.word	0x00000000
        /*0094*/ 	.short	0x0100
        /*0096*/ 	.byte	0x08
	.zero		1


	//   ....[1]....
        /*0098*/ 	.word	0x00000240
        /*009c*/ 	.word	0x000000ff
        /*00a0*/ 	.word	0x00000018
        /*00a4*/ 	.short	0x0100
        /*00a6*/ 	.byte	0x08
	.zero		1


	//   ....[2]....
        /*00a8*/ 	.word	0x00000250
        /*00ac*/ 	.word	0x000000ff
        /*00b0*/ 	.word	0x00000008
        /*00b4*/ 	.short	0x0100
        /*00b6*/ 	.byte	0x08
	.zero		1


	//   ....[3]....
        /*00b8*/ 	.word	0x00000260
        /*00bc*/ 	.word	0x000000ff
        /*00c0*/ 	.word	0x00000020
        /*00c4*/ 	.short	0x0100
        /*00c6*/ 	.byte	0x08
	.zero		1


	//   ....[4]....
        /*00c8*/ 	.word	0x00000270
        /*00cc*/ 	.word	0x000000ff
        /*00d0*/ 	.word	0x00000010
        /*00d4*/ 	.short	0x0100
        /*00d6*/ 	.byte	0x08
	.zero		1


	//   ....[5]....
        /*00d8*/ 	.word	0x00000280
        /*00dc*/ 	.word	0x000000ff
        /*00e0*/ 	.word	0x00000028
        /*00e4*/ 	.short	0x0100
        /*00e6*/ 	.byte	0x08
	.zero		1


	//   ....[6]....
        /*00e8*/ 	.word	0x000006d0
        /*00ec*/ 	.word	0x000000ff
        /*00f0*/ 	.word	0x00000040
        /*00f4*/ 	.short	0x0100
        /*00f6*/ 	.byte	0x06
	.zero		1


	//   ....[7]....
        /*00f8*/ 	.word	0x00000760
        /*00fc*/ 	.word	0x000000ff
        /*0100*/ 	.word	0x00000048
        /*0104*/ 	.short	0x0100
        /*0106*/ 	.byte	0x06
	.zero		1


	//   ....[8]....
        /*0108*/ 	.word	0x000014a0
        /*010c*/ 	.word	0x00000003
        /*0110*/ 	.word	0x00000000
        /*0114*/ 	.short	0x010a
        /*0116*/ 	.byte	0x3f
	.zero		1


	//   ....[9]....
        /*0118*/ 	.word	0x000014e0
        /*011c*/ 	.word	0x00000003
        /*0120*/ 	.word	0x00000000
        /*0124*/ 	.short	0x010a
        /*0126*/ 	.byte	0x3f
	.zero		1


	//   ....[10]....
        /*0128*/ 	.word	0x000019f0
        /*012c*/ 	.word	0x00000005
        /*0130*/ 	.word	0x00000000
        /*0134*/ 	.short	0x010a
        /*0136*/ 	.byte	0x3f
	.zero		1


	//   ....[11]....
        /*0138*/ 	.word	0x00001a30
        /*013c*/ 	.word	0x00000005
        /*0140*/ 	.word	0x00000000
        /*0144*/ 	.short	0x010a
        /*0146*/ 	.byte	0x3f
	.zero		1


	//   ....[12]....
        /*0148*/ 	.word	0x00001dd0
        /*014c*/ 	.word	0x00000005
        /*0150*/ 	.word	0x00000000
        /*0154*/ 	.short	0x0101
        /*0156*/ 	.byte	0x3f
	.zero		1


	//   ....[13]....
        /*0158*/ 	.word	0x00001ff0
        /*015c*/ 	.word	0x00000003
        /*0160*/ 	.word	0x00000000
        /*0164*/ 	.short	0x0101
        /*0166*/ 	.byte	0x3f
	.zero		1


	//   ....[14]....
        /*0168*/ 	.word	0x0000b3f0
        /*016c*/ 	.word	0x00000017
        /*0170*/ 	.word	0x00000018
        /*0174*/ 	.short	0x010a
        /*0176*/ 	.byte	0x3f
	.zero		1


	//   ....[15]....
        /*0178*/ 	.word	0x0000b760
        /*017c*/ 	.word	0x00000003
        /*0180*/ 	.word	0x00000048
        /*0184*/ 	.short	0x0101
        /*0186*/ 	.byte	0x3f
	.zero		1


	//   ....[16]....
        /*0188*/ 	.word	0x0000bec0
        /*018c*/ 	.word	0x00000007
        /*0190*/ 	.word	0x00000000
        /*0194*/ 	.short	0x010a
        /*0196*/ 	.byte	0x3f
	.zero		1


	//   ....[17]....
        /*0198*/ 	.word	0x0000bf40
        /*019c*/ 	.word	0x00000006
        /*01a0*/ 	.word	0x00000000
        /*01a4*/ 	.short	0x010a
        /*01a6*/ 	.byte	0x3f
	.zero		1


	//   ....[18]....
        /*01a8*/ 	.word	0x0000bfd0
        /*01ac*/ 	.word	0x00000003
        /*01b0*/ 	.word	0x00000000
        /*01b4*/ 	.short	0x010a
        /*01b6*/ 	.byte	0x3f
	.zero		1


	//   ....[19]....
        /*01b8*/ 	.word	0x0000c030
        /*01bc*/ 	.word	0x00000003
        /*01c0*/ 	.word	0x00000000
        /*01c4*/ 	.short	0x010a
        /*01c6*/ 	.byte	0x3f
	.zero		1


	//   ....[20]....
        /*01c8*/ 	.word	0x0000c080
        /*01cc*/ 	.word	0x00000005
        /*01d0*/ 	.word	0x00000000
        /*01d4*/ 	.short	0x010a
        /*01d6*/ 	.byte	0x3f
	.zero		1


	//   ....[21]....
        /*01d8*/ 	.word	0x0000c150
        /*01dc*/ 	.word	0x00000017
        /*01e0*/ 	.word	0x00000018
        /*01e4*/ 	.short	0x010a
        /*01e6*/ 	.byte	0x3f
	.zero		1


	//   ....[22]....
        /*01e8*/ 	.word	0x0000c220
        /*01ec*/ 	.word	0x00000007
        /*01f0*/ 	.word	0x00000000
        /*01f4*/ 	.short	0x010a
        /*01f6*/ 	.byte	0x3f
	.zero		1


	//   ....[23]....
        /*01f8*/ 	.word	0x0000c270
        /*01fc*/ 	.word	0x00000006
        /*0200*/ 	.word	0x00000000
        /*0204*/ 	.short	0x010a
        /*0206*/ 	.byte	0x3f
	.zero		1


	//----- nvinfo : EIATTR_NUM_MBARRIERS
	.align		4
.L_35:
        /*0208*/ 	.byte	0x03, 0x38
        /*020a*/ 	.short	0x0008


	//----- nvinfo : EIATTR_EXIT_INSTR_OFFSETS
	.align		4
        /*020c*/ 	.byte	0x04, 0x1c
        /*020e*/ 	.short	(.L_37 - .L_36)


	//   ....[0]....
.L_36:
        /*0210*/ 	.word	0x00000930


	//   ....[1]....
        /*0214*/ 	.word	0x00001150


	//   ....[2]....
        /*0218*/ 	.word	0x0000ab00


	//   ....[3]....
        /*021c*/ 	.word	0x0000b060


	//   ....[4]....
        /*0220*/ 	.word	0x0000c020


	//----- nvinfo : EIATTR_MAX_THREADS
	.align		4
.L_37:
        /*0224*/ 	.byte	0x04, 0x05
        /*0226*/ 	.short	(.L_39 - .L_38)
.L_38:
        /*0228*/ 	.word	0x00000180
        /*022c*/ 	.word	0x00000001
        /*0230*/ 	.word	0x00000001


	//----- nvinfo : EIATTR_CRS_STACK_SIZE
	.align		4
.L_39:
        /*0234*/ 	.byte	0x04, 0x1e
        /*0236*/ 	.short	(.L_41 - .L_40)
.L_40:
        /*0238*/ 	.word	0x00000000


	//----- nvinfo : EIATTR_CBANK_PARAM_SIZE
	.align		4
.L_41:
        /*023c*/ 	.byte	0x03, 0x19
        /*023e*/ 	.short	0x0470


	//----- nvinfo : EIATTR_PARAM_CBANK
	.align		4
        /*0240*/ 	.byte	0x04, 0x0a
        /*0242*/ 	.short	(.L_43 - .L_42)
	.align		4
.L_42:
        /*0244*/ 	.word	index@(.nv.constant0._ZN7cutlass13device_kernelINS_4gemm6kernel13GemmUniversalIN4cute5tupleIJiiiiEEENS1_10collective13CollectiveMmaINS1_34MainloopSm90TmaGmmaWarpSpecializedILi3ENS5_IJNS4_1CILi2EEENSA_ILi1EEESC_EEENS1_35KernelTmaWarpSpecializedCooperativeEEENS5_IJNSA_ILi256EEENSA_ILi128EEENSA_ILi32EEEEEENS_10tfloat32_tENS5_IJlSC_lEEESK_SL_NS4_8TiledMMAINS4_8MMA_AtomIJNS4_4SM904GMMA30MMA_64x128x8_F32TF32TF32_SS_TNILNSP_7ScaleInE1ELSR_1EEEEEENS4_6LayoutISD_NS5_IJSC_NSA_ILi0EEESV_EEEEENS5_IJNS4_10UnderscoreESY_SY_EEEEENS4_13SM90_TMA_LOADENS4_14ComposedLayoutINS4_7SwizzleILi3ELi4ELi3EEENS4_18smem_ptr_flag_bitsILi32EEENSU_INS5_IJNSA_ILi8EEESI_EEENS5_IJSI_SC_EEEEEEEvNS4_8identityENS4_23SM90_TMA_LOAD_MULTICASTES1B_vS1C_EENS_8epilogue10collective6detail29Sm90TmaWarpSpecializedAdapterINS1G_15DefaultEpilogueISK_SL_SL_NS1F_6thread17LinearCombinationISK_Li1EffLNS1K_9ScaleType4KindE0ELNS_15FloatRoundStyleE2ESK_EENS1_15EpilogueDefaultEEEEEvvEEEEvNT_6ParamsE)
        /*0248*/ 	.short	0x0210
        /*024a*/ 	.short	0x0470


	//----- nvinfo : EIATTR_SW_WAR
	.align		4
.L_43:
        /*024c*/ 	.byte	0x04, 0x36
        /*024e*/ 	.short	(.L_45 - .L_44)
.L_44:
        /*0250*/ 	.word	0x00000008
.L_45:


//--------------------- .nv.callgraph             --------------------------
	.section	.nv.callgraph,"",@"SHT_CUDA_CALLGRAPH"
	.align	4
	.sectionentsize	8
	.align		4
        /*0000*/ 	.word	0x00000000
	.align		4
        /*0004*/ 	.word	0xffffffff
	.align		4
        /*0008*/ 	.word	index@(_ZN7cutlass13device_kernelINS_4gemm6kernel13GemmUniversalIN4cute5tupleIJiiiiEEENS1_10collective13CollectiveMmaINS1_34MainloopSm90TmaGmmaWarpSpecializedILi3ENS5_IJNS4_1CILi2EEENSA_ILi1EEESC_EEENS1_35KernelTmaWarpSpecializedCooperativeEEENS5_IJNSA_ILi256EEENSA_ILi128EEENSA_ILi32EEEEEENS_10tfloat32_tENS5_IJlSC_lEEESK_SL_NS4_8TiledMMAINS4_8MMA_AtomIJNS4_4SM904GMMA30MMA_64x128x8_F32TF32TF32_SS_TNILNSP_7ScaleInE1ELSR_1EEEEEENS4_6LayoutISD_NS5_IJSC_NSA_ILi0EEESV_EEEEENS5_IJNS4_10UnderscoreESY_SY_EEEEENS4_13SM90_TMA_LOADENS4_14ComposedLayoutINS4_7SwizzleILi3ELi4ELi3EEENS4_18smem_ptr_flag_bitsILi32EEENSU_INS5_IJNSA_ILi8EEESI_EEENS5_IJSI_SC_EEEEEEEvNS4_8identityENS4_23SM90_TMA_LOAD_MULTICASTES1B_vS1C_EENS_8epilogue10collective6detail29Sm90TmaWarpSpecializedAdapterINS1G_15DefaultEpilogueISK_SL_SL_NS1F_6thread17LinearCombinationISK_Li1EffLNS1K_9ScaleType4KindE0ELNS_15FloatRoundStyleE2ESK_EENS1_15EpilogueDefaultEEEEEvvEEEEvNT_6ParamsE)
	.align		4
        /*000c*/ 	.word	index@(__assertfail)
	.align		4
        /*0010*/ 	.word	0x00000000
	.align		4
        /*0014*/ 	.word	0xfffffffe
	.align		4
        /*0018*/ 	.word	0x00000000
	.align		4
        /*001c*/ 	.word	0xfffffffd
	.align		4
        /*0020*/ 	.word	0x00000000
	.align		4
        /*0024*/ 	.word	0xfffffffc


//--------------------- .nv.constant4             --------------------------
	.section	.nv.constant4,"a",@progbits
	.align	8
	.align		8
.nv.constant4:
        /*0000*/ 	.dword	__assertfail
	.align		8
        /*0008*/ 	.dword	__unnamed_1
	.align		8
        /*0010*/ 	.dword	_ZN39_INTERNAL_3aeaaf6e_4_k_cu_6fc1a0c3_66404cuda3std3__45__cpo5beginE
	.align		8
        /*0018*/ 	.dword	_ZN39_INTERNAL_3aeaaf6e_4_k_cu_6fc1a0c3_66404cuda3std3__45__cpo3endE
	.align		8
        /*0020*/ 	.dword	_ZN39_INTERNAL_3aeaaf6e_4_k_cu_6fc1a0c3_66404cuda3std3__45__cpo6cbeginE
	.align		8
        /*0028*/ 	.dword	_ZN39_INTERNAL_3aeaaf6e_4_k_cu_6fc1a0c3_66404cuda3std3__45__cpo4cendE
	.align		8
        /*0030*/ 	.dword	_ZN39_INTERNAL_3aeaaf6e_4_k_cu_6fc1a0c3_66404cuda3std3__441_GLOBAL__N__3aeaaf6e_4_k_cu_6fc1a0c3_66406ignoreE
	.align		8
        /*0038*/ 	.dword	_ZN39_INTERNAL_3aeaaf6e_4_k_cu_6fc1a0c3_66404cuda3std3__419piecewise_constructE
	.align		8
        /*0040*/ 	.dword	_ZN39_INTERNAL_3aeaaf6e_4_k_cu_6fc1a0c3_66404cuda3std3__48in_placeE
	.align		8
        /*0048*/ 	.dword	_ZN39_INTERNAL_3aeaaf6e_4_k_cu_6fc1a0c3_66404cuda3std6ranges3__45__cpo4swapE
	.align		8
        /*0050*/ 	.dword	_ZN39_INTERNAL_3aeaaf6e_4_k_cu_6fc1a0c3_66404cuda3std6ranges3__45__cpo9iter_moveE
	.align		8
        /*0058*/ 	.dword	_ZN39_INTERNAL_3aeaaf6e_4_k_cu_6fc1a0c3_66404cute7productE
	.align		8
        /*0060*/ 	.dword	_ZN39_INTERNAL_3aeaaf6e_4_k_cu_6fc1a0c3_66404cute1_E
	.align		8
        /*0068*/ 	.dword	$str$22
	.align		8
        /*0070*/ 	.dword	$str$23


//--------------------- .text._ZN7cutlass13device_kernelINS_4gemm6kernel13GemmUniversalIN4cute5tupleIJiiiiEEENS1_10collective13CollectiveMmaINS1_34MainloopSm90TmaGmmaWarpSpecializedILi3ENS5_IJNS4_1CILi2EEENSA_ILi1EEESC_EEENS1_35KernelTmaWarpSpecializedCooperativeEEENS5_IJNSA_ILi256EEENSA_ILi128EEENSA_ILi32EEEEEENS_10tfloat32_tENS5_IJlSC_lEEESK_SL_NS4_8TiledMMAINS4_8MMA_AtomIJNS4_4SM904GMMA30MMA_64x128x8_F32TF32TF32_SS_TNILNSP_7ScaleInE1ELSR_1EEEEEENS4_6LayoutISD_NS5_IJSC_NSA_ILi0EEESV_EEEEENS5_IJNS4_10UnderscoreESY_SY_EEEEENS4_13SM90_TMA_LOADENS4_14ComposedLayoutINS4_7SwizzleILi3ELi4ELi3EEENS4_18smem_ptr_flag_bitsILi32EEENSU_INS5_IJNSA_ILi8EEESI_EEENS5_IJSI_SC_EEEEEEEvNS4_8identityENS4_23SM90_TMA_LOAD_MULTICASTES1B_vS1C_EENS_8epilogue10collective6detail29Sm90TmaWarpSpecializedAdapterINS1G_15DefaultEpilogueISK_SL_SL_NS1F_6thread17LinearCombinationISK_Li1EffLNS1K_9ScaleType4KindE0ELNS_15FloatRoundStyleE2ESK_EENS1_15EpilogueDefaultEEEEEvvEEEEvNT_6ParamsE --------------------------
	.section	.text._ZN7cutlass13device_kernelINS_4gemm6kernel13GemmUniversalIN4cute5tupleIJiiiiEEENS1_10collective13CollectiveMmaINS1_34MainloopSm90TmaGmmaWarpSpecializedILi3ENS5_IJNS4_1CILi2EEENSA_ILi1EEESC_EEENS1_35KernelTmaWarpSpecializedCooperativeEEENS5_IJNSA_ILi256EEENSA_ILi128EEENSA_ILi32EEEEEENS_10tfloat32_tENS5_IJlSC_lEEESK_SL_NS4_8TiledMMAINS4_8MMA_AtomIJNS4_4SM904GMMA30MMA_64x128x8_F32TF32TF32_SS_TNILNSP_7ScaleInE1ELSR_1EEEEEENS4_6LayoutISD_NS5_IJSC_NSA_ILi0EEESV_EEEEENS5_IJNS4_10UnderscoreESY_SY_EEEEENS4_13SM90_TMA_LOADENS4_14ComposedLayoutINS4_7SwizzleILi3ELi4ELi3EEENS4_18smem_ptr_flag_bitsILi32EEENSU_INS5_IJNSA_ILi8EEESI_EEENS5_IJSI_SC_EEEEEEEvNS4_8identityENS4_23SM90_TMA_LOAD_MULTICASTES1B_vS1C_EENS_8epilogue10collective6detail29Sm90TmaWarpSpecializedAdapterINS1G_15DefaultEpilogueISK_SL_SL_NS1F_6thread17LinearCombinationISK_Li1EffLNS1K_9ScaleType4KindE0ELNS_15FloatRoundStyleE2ESK_EENS1_15EpilogueDefaultEEEEEvvEEEEvNT_6ParamsE,"ax",@progbits
	.align	128
.text._ZN7cutlass13device_kernelINS_4gemm6kernel13GemmUniversalIN4cute5tupleIJiiiiEEENS1_10collective13CollectiveMmaINS1_34MainloopSm90TmaGmmaWarpSpecializedILi3ENS5_IJNS4_1CILi2EEENSA_ILi1EEESC_EEENS1_35KernelTmaWarpSpecializedCooperativeEEENS5_IJNSA_ILi256EEENSA_ILi128EEENSA_ILi32EEEEEENS_10tfloat32_tENS5_IJlSC_lEEESK_SL_NS4_8TiledMMAINS4_8MMA_AtomIJNS4_4SM904GMMA30MMA_64x128x8_F32TF32TF32_SS_TNILNSP_7ScaleInE1ELSR_1EEEEEENS4_6LayoutISD_NS5_IJSC_NSA_ILi0EEESV_EEEEENS5_IJNS4_10UnderscoreESY_SY_EEEEENS4_13SM90_TMA_LOADENS4_14ComposedLayoutINS4_7SwizzleILi3ELi4ELi3EEENS4_18smem_ptr_flag_bitsILi32EEENSU_INS5_IJNSA_ILi8EEESI_EEENS5_IJSI_SC_EEEEEEEvNS4_8identityENS4_23SM90_TMA_LOAD_MULTICASTES1B_vS1C_EENS_8epilogue10collective6detail29Sm90TmaWarpSpecializedAdapterINS1G_15DefaultEpilogueISK_SL_SL_NS1F_6thread17LinearCombinationISK_Li1EffLNS1K_9ScaleType4KindE0ELNS_15FloatRoundStyleE2ESK_EENS1_15EpilogueDefaultEEEEEvvEEEEvNT_6ParamsE:
        .type           _ZN7cutlass13device_kernelINS_4gemm6kernel13GemmUniversalIN4cute5tupleIJiiiiEEENS1_10collective13CollectiveMmaINS1_34MainloopSm90TmaGmmaWarpSpecializedILi3ENS5_IJNS4_1CILi2EEENSA_ILi1EEESC_EEENS1_35KernelTmaWarpSpecializedCooperativeEEENS5_IJNSA_ILi256EEENSA_ILi128EEENSA_ILi32EEEEEENS_10tfloat32_tENS5_IJlSC_lEEESK_SL_NS4_8TiledMMAINS4_8MMA_AtomIJNS4_4SM904GMMA30MMA_64x128x8_F32TF32TF32_SS_TNILNSP_7ScaleInE1ELSR_1EEEEEENS4_6LayoutISD_NS5_IJSC_NSA_ILi0EEESV_EEEEENS5_IJNS4_10UnderscoreESY_SY_EEEEENS4_13SM90_TMA_LOADENS4_14ComposedLayoutINS4_7SwizzleILi3ELi4ELi3EEENS4_18smem_ptr_flag_bitsILi32EEENSU_INS5_IJNSA_ILi8EEESI_EEENS5_IJSI_SC_EEEEEEEvNS4_8identityENS4_23SM90_TMA_LOAD_MULTICASTES1B_vS1C_EENS_8epilogue10collective6detail29Sm90TmaWarpSpecializedAdapterINS1G_15DefaultEpilogueISK_SL_SL_NS1F_6thread17LinearCombinationISK_Li1EffLNS1K_9ScaleType4KindE0ELNS_15FloatRoundStyleE2ESK_EENS1_15EpilogueDefaultEEEEEvvEEEEvNT_6ParamsE,@function
        .size           _ZN7cutlass13device_kernelINS_4gemm6kernel13GemmUniversalIN4cute5tupleIJiiiiEEENS1_10collective13CollectiveMmaINS1_34MainloopSm90TmaGmmaWarpSpecializedILi3ENS5_IJNS4_1CILi2EEENSA_ILi1EEESC_EEENS1_35KernelTmaWarpSpecializedCooperativeEEENS5_IJNSA_ILi256EEENSA_ILi128EEENSA_ILi32EEEEEENS_10tfloat32_tENS5_IJlSC_lEEESK_SL_NS4_8TiledMMAINS4_8MMA_AtomIJNS4_4SM904GMMA30MMA_64x128x8_F32TF32TF32_SS_TNILNSP_7ScaleInE1ELSR_1EEEEEENS4_6LayoutISD_NS5_IJSC_NSA_ILi0EEESV_EEEEENS5_IJNS4_10UnderscoreESY_SY_EEEEENS4_13SM90_TMA_LOADENS4_14ComposedLayoutINS4_7SwizzleILi3ELi4ELi3EEENS4_18smem_ptr_flag_bitsILi32EEENSU_INS5_IJNSA_ILi8EEESI_EEENS5_IJSI_SC_EEEEEEEvNS4_8identityENS4_23SM90_TMA_LOAD_MULTICASTES1B_vS1C_EENS_8epilogue10collective6detail29Sm90TmaWarpSpecializedAdapterINS1G_15DefaultEpilogueISK_SL_SL_NS1F_6thread17LinearCombinationISK_Li1EffLNS1K_9ScaleType4KindE0ELNS_15FloatRoundStyleE2ESK_EENS1_15EpilogueDefaultEEEEEvvEEEEvNT_6ParamsE,(.L_x_323 - _ZN7cutlass13device_kernelINS_4gemm6kernel13GemmUniversalIN4cute5tupleIJiiiiEEENS1_10collective13CollectiveMmaINS1_34MainloopSm90TmaGmmaWarpSpecializedILi3ENS5_IJNS4_1CILi2EEENSA_ILi1EEESC_EEENS1_35KernelTmaWarpSpecializedCooperativeEEENS5_IJNSA_ILi256EEENSA_ILi128EEENSA_ILi32EEEEEENS_10tfloat32_tENS5_IJlSC_lEEESK_SL_NS4_8TiledMMAINS4_8MMA_AtomIJNS4_4SM904GMMA30MMA_64x128x8_F32TF32TF32_SS_TNILNSP_7ScaleInE1ELSR_1EEEEEENS4_6LayoutISD_NS5_IJSC_NSA_ILi0EEESV_EEEEENS5_IJNS4_10UnderscoreESY_SY_EEEEENS4_13SM90_TMA_LOADENS4_14ComposedLayoutINS4_7SwizzleILi3ELi4ELi3EEENS4_18smem_ptr_flag_bitsILi32EEENSU_INS5_IJNSA_ILi8EEESI_EEENS5_IJSI_SC_EEEEEEEvNS4_8identityENS4_23SM90_TMA_LOAD_MULTICASTES1B_vS1C_EENS_8epilogue10collective6detail29Sm90TmaWarpSpecializedAdapterINS1G_15DefaultEpilogueISK_SL_SL_NS1F_6thread17LinearCombinationISK_Li1EffLNS1K_9ScaleType4KindE0ELNS_15FloatRoundStyleE2ESK_EENS1_15EpilogueDefaultEEEEEvvEEEEvNT_6ParamsE)
        .other          _ZN7cutlass13device_kernelINS_4gemm6kernel13GemmUniversalIN4cute5tupleIJiiiiEEENS1_10collective13CollectiveMmaINS1_34MainloopSm90TmaGmmaWarpSpecializedILi3ENS5_IJNS4_1CILi2EEENSA_ILi1EEESC_EEENS1_35KernelTmaWarpSpecializedCooperativeEEENS5_IJNSA_ILi256EEENSA_ILi128EEENSA_ILi32EEEEEENS_10tfloat32_tENS5_IJlSC_lEEESK_SL_NS4_8TiledMMAINS4_8MMA_AtomIJNS4_4SM904GMMA30MMA_64x128x8_F32TF32TF32_SS_TNILNSP_7ScaleInE1ELSR_1EEEEEENS4_6LayoutISD_NS5_IJSC_NSA_ILi0EEESV_EEEEENS5_IJNS4_10UnderscoreESY_SY_EEEEENS4_13SM90_TMA_LOADENS4_14ComposedLayoutINS4_7SwizzleILi3ELi4ELi3EEENS4_18smem_ptr_flag_bitsILi32EEENSU_INS5_IJNSA_ILi8EEESI_EEENS5_IJSI_SC_EEEEEEEvNS4_8identityENS4_23SM90_TMA_LOAD_MULTICASTES1B_vS1C_EENS_8epilogue10collective6detail29Sm90TmaWarpSpecializedAdapterINS1G_15DefaultEpilogueISK_SL_SL_NS1F_6thread17LinearCombinationISK_Li1EffLNS1K_9ScaleType4KindE0ELNS_15FloatRoundStyleE2ESK_EENS1_15EpilogueDefaultEEEEEvvEEEEvNT_6ParamsE,@"STO_CUDA_ENTRY STV_DEFAULT"
_ZN7cutlass13device_kernelINS_4gemm6kernel13GemmUniversalIN4cute5tupleIJiiiiEEENS1_10collective13CollectiveMmaINS1_34MainloopSm90TmaGmmaWarpSpecializedILi3ENS5_IJNS4_1CILi2EEENSA_ILi1EEESC_EEENS1_35KernelTmaWarpSpecializedCooperativeEEENS5_IJNSA_ILi256EEENSA_ILi128EEENSA_ILi32EEEEEENS_10tfloat32_tENS5_IJlSC_lEEESK_SL_NS4_8TiledMMAINS4_8MMA_AtomIJNS4_4SM904GMMA30MMA_64x128x8_F32TF32TF32_SS_TNILNSP_7ScaleInE1ELSR_1EEEEEENS4_6LayoutISD_NS5_IJSC_NSA_ILi0EEESV_EEEEENS5_IJNS4_10UnderscoreESY_SY_EEEEENS4_13SM90_TMA_LOADENS4_14ComposedLayoutINS4_7SwizzleILi3ELi4ELi3EEENS4_18smem_ptr_flag_bitsILi32EEENSU_INS5_IJNSA_ILi8EEESI_EEENS5_IJSI_SC_EEEEEEEvNS4_8identityENS4_23SM90_TMA_LOAD_MULTICASTES1B_vS1C_EENS_8epilogue10collective6detail29Sm90TmaWarpSpecializedAdapterINS1G_15DefaultEpilogueISK_SL_SL_NS1F_6thread17LinearCombinationISK_Li1EffLNS1K_9ScaleType4KindE0ELNS_15FloatRoundStyleE2ESK_EENS1_15EpilogueDefaultEEEEEvvEEEEvNT_6ParamsE:
[----:B------:R-:W0:Y:S01]  /*0000*/  LDC R1, c[0x0][0x28] ;  /* 0x00000a00ff017b82 */ /* 0x000e220000000800 */
[----:B------:R-:W1:Y:S01]  /*0010*/  S2R R18, SR_TID.X ;  /* 0x0000000000127919 */ /* 0x000e620000002100 */
[----:B------:R-:W-:Y:S01]  /*0020*/  ELECT P0, URZ, PT ;  /* 0x00000000003f782f */ /* 0x000fe20003800000 */
[----:B------:R-:W-:Y:S01]  /*0030*/  BSSY B0, `(.L_x_0) ;  /* 0x000000f000007945 */ /* 0x000fe20003800000 */
[--C-:B-1----:R-:W-:Y:S02]  /*0040*/  SHF.R.U32.HI R0, RZ, 0x5, R18.reuse ;  /* 0x00000005ff007819 */ /* 0x102fe40000011612 */
[----:B------:R-:W-:-:S03]  /*0050*/  SHF.R.U32.HI R3, RZ, 0x7, R18 ;  /* 0x00000007ff037819 */ /* 0x000fc60000011612 */
[----:B------:R-:W1:Y:S04]  /*0060*/  SHFL.IDX PT, R2, R0, RZ, 0x1f ;  /* 0x00001fff00027589 */ /* 0x000e6800000e0000 */
[----:B------:R2:W3:Y:S01]  /*0070*/  SHFL.IDX PT, R5, R3, RZ, 0x1f ;  /* 0x00001fff03057589 */ /* 0x0004e200000e0000 */
[----:B-1----:R-:W-:-:S13]  /*0080*/  ISETP.NE.OR P0, PT, R2, RZ, !P0 ;  /* 0x000000ff0200720c */ /* 0x002fda0004705670 */
[----:B0-23--:R-:W-:Y:S05]  /*0090*/  @P0 BRA `(.L_x_1) ;  /* 0x0000000000200947 */ /* 0x00dfea0003800000 */
[----:B------:R-:W-:Y:S02]  /*00a0*/  ULDC.64 UR4, c[0x0][0x198] ;  /* 0x0000660000047ab9 */ /* 0x000fe40000000a00 */
[----:B------:R-:W-:Y:S02]  /*00b0*/  UIADD3 UR6, UP0, UR4, 0xf0, URZ ;  /* 0x000000f004067890 */ /* 0x000fe4000ff1e03f */
[----:B------:R-:W-:Y:S02]  /*00c0*/  UIADD3 UR4, UP1, UR4, 0x1f0, URZ ;  /* 0x000001f004047890 */ /* 0x000fe4000ff3e03f */
[----:B------:R-:W-:Y:S02]  /*00d0*/  UIADD3.X UR7, URZ, UR5, URZ, UP0, !UPT ;  /* 0x000000053f077290 */ /* 0x000fe400087fe43f */
[----:B------:R-:W-:-:S07]  /*00e0*/  UIADD3.X UR5, URZ, UR5, URZ, UP1, !UPT ;  /* 0x000000053f057290 */ /* 0x000fce0008ffe43f */
[----:B------:R0:W-:Y:S02]  /*00f0*/  UTMACCTL.PF [UR6] ;  /* 0x00000000060079b9 */ /* 0x0001e40008040000 */
[----:B------:R0:W-:Y:S02]  /*0100*/  UTMACCTL.PF [UR4] ;  /* 0x00000000040079b9 */ /* 0x0001e40008040000 */
[----:B0-----:R-:W-:Y:S01]  /*0110*/  NOP ;  /* 0x0000000000007918 */ /* 0x001fe20000000000 */
.L_x_1:
[----:B------:R-:W-:Y:S05]  /*0120*/  BSYNC B0 ;  /* 0x0000000000007941 */ /* 0x000fea0003800000 */
.L_x_0:
[----:B------:R-:W0:Y:S02]  /*0130*/  SHFL.IDX PT, R3, R0, RZ, 0x1f ;  /* 0x00001fff00037589 */ /* 0x000e2400000e0000 */
[----:B0-----:R-:W-:-:S13]  /*0140*/  ISETP.NE.AND P0, PT, R3, RZ, PT ;  /* 0x000000ff0300720c */ /* 0x001fda0003f05270 */
[----:B------:R-:W-:Y:S05]  /*0150*/  @P0 BRA `(.L_x_2) ;  /* 0x0000000000500947 */ /* 0x000fea0003800000 */
[----:B------:R-:W0:Y:S01]  /*0160*/  S2UR UR8, SR_CgaCtaId ;  /* 0x00000000000879c3 */ /* 0x000e220000008800 */
[----:B------:R-:W-:Y:S01]  /*0170*/  UMOV UR4, 0x400 ;  /* 0x0000040000047882 */ /* 0x000fe20000000000 */
[----:B------:R-:W-:Y:S01]  /*0180*/  UMOV UR5, 0x1 ;  /* 0x0000000100057882 */ /* 0x000fe20000000000 */
[----:B------:R-:W-:Y:S01]  /*0190*/  UMOV UR6, 0x4 ;  /* 0x0000000400067882 */ /* 0x000fe20000000000 */
[----:B------:R-:W-:Y:S01]  /*01a0*/  ELECT P0, URZ, PT ;  /* 0x00000000003f782f */ /* 0x000fe20003800000 */
[----:B------:R-:W-:-:S04]  /*01b0*/  UIADD3 UR6, -UR6, 0x100000, URZ ;  /* 0x0010000006067890 */ /* 0x000fc8000fffe13f */
[----:B------:R-:W-:Y:S02]  /*01c0*/  USHF.L.U32 UR7, UR6, 0xb, URZ ;  /* 0x0000000b06077899 */ /* 0x000fe4000800063f */
[----:B------:R-:W-:Y:S02]  /*01d0*/  USHF.L.U32 UR6, UR6, 0x1, URZ ;  /* 0x0000000106067899 */ /* 0x000fe4000800063f */
[----:B0-----:R-:W-:Y:S02]  /*01e0*/  ULEA UR8, UR8, UR4, 0x18 ;  /* 0x0000000408087291 */ /* 0x001fe4000f8ec03f */
[----:B------:R-:W-:-:S04]  /*01f0*/  UIADD3 UR4, -UR5, 0x100000, URZ ;  /* 0x0010000005047890 */ /* 0x000fc8000fffe13f */
[----:B------:R-:W-:Y:S02]  /*0200*/  USHF.L.U32 UR5, UR4, 0xb, URZ ;  /* 0x0000000b04057899 */ /* 0x000fe4000800063f */
[----:B------:R-:W-:Y:S01]  /*0210*/  USHF.L.U32 UR4, UR4, 0x1, URZ ;  /* 0x0000000104047899 */ /* 0x000fe2000800063f */
[----:B------:R-:W0:Y:S11]  /*0220*/  FENCE.VIEW.ASYNC.S ;  /* 0x00000000000073c6 */ /* 0x000e360000000000 */
[----:B0-----:R0:W1:Y:S01]  /*0230*/  SYNCS.EXCH.64 URZ, [UR8], UR4 ;  /* 0x00000004083f75b2 */ /* 0x0010620008000100 */
[----:B------:R0:W2:Y:S01]  /*0240*/  SYNCS.EXCH.64 URZ, [UR8+0x18], UR6 ;  /* 0x00001806083f75b2 */ /* 0x0000a20008000100 */
[----:B------:R0:W3:Y:S01]  /*0250*/  SYNCS.EXCH.64 URZ, [UR8+0x8], UR4 ;  /* 0x00000804083f75b2 */ /* 0x0000e20008000100 */
[----:B------:R0:W4:Y:S01]  /*0260*/  SYNCS.EXCH.64 URZ, [UR8+0x20], UR6 ;  /* 0x00002006083f75b2 */ /* 0x0001220008000100 */
[----:B------:R0:W0:Y:S01]  /*0270*/  SYNCS.EXCH.64 URZ, [UR8+0x10], UR4 ;  /* 0x00001004083f75b2 */ /* 0x0000220008000100 */
[----:B------:R0:W0:Y:S01]  /*0280*/  SYNCS.EXCH.64 URZ, [UR8+0x28], UR6 ;  /* 0x00002806083f75b2 */ /* 0x0000220008000100 */
[----:B------:R-:W-:Y:S01]  /*0290*/  NOP ;  /* 0x0000000000007918 */ /* 0x000fe20000000000 */
.L_x_2:
[----:B------:R-:W-:Y:S01]  /*02a0*/  SHF.R.S32.HI R7, RZ, 0x1f, R18 ;  /* 0x0000001fff077819 */ /* 0x000fe20000011412 */
[----:B------:R-:W5:Y:S01]  /*02b0*/  SHFL.IDX PT, R0, R0, RZ, 0x1f ;  /* 0x00001fff00007589 */ /* 0x000f6200000e0000 */
[----:B0-----:R-:W0:Y:S01]  /*02c0*/  S2UR UR8, SR_CTAID.X ;  /* 0x00000000000879c3 */ /* 0x001e220000002500 */
[----:B------:R-:W-:Y:S02]  /*02d0*/  ELECT P0, URZ, PT ;  /* 0x00000000003f782f */ /* 0x000fe40003800000 */
[----:B------:R-:W-:Y:S01]  /*02e0*/  LEA.HI R7, R7, R18, RZ, 0x7 ;  /* 0x0000001207077211 */ /* 0x000fe200078f38ff */
[----:B------:R-:W1:Y:S01]  /*02f0*/  S2R R4, SR_CTAID.Y ;  /* 0x0000000000047919 */ /* 0x000e620000002600 */
[----:B------:R-:W-:Y:S01]  /*0300*/  SHF.R.S32.HI R8, RZ, 0x1f, R3 ;  /* 0x0000001fff087819 */ /* 0x000fe20000011403 */
[----:B------:R-:W-:Y:S01]  /*0310*/  ULDC UR4, c[0x0][0x150] ;  /* 0x0000540000047ab9 */ /* 0x000fe20000000800 */
[----:B------:R-:W-:Y:S01]  /*0320*/  LOP3.LUT R7, R7, 0xffffff80, RZ, 0xc0, !PT ;  /* 0xffffff8007077812 */ /* 0x000fe200078ec0ff */
[----:B------:R-:W-:Y:S01]  /*0330*/  NOP ;  /* 0x0000000000007918 */ /* 0x000fe20000000000 */
[----:B------:R-:W-:Y:S01]  /*0340*/  LEA.HI R8, R8, R3, RZ, 0x2 ;  /* 0x0000000308087211 */ /* 0x000fe200078f10ff */
[----:B------:R-:W2:Y:S01]  /*0350*/  LDC R10, c[0x0][0x144] ;  /* 0x00005100ff0a7b82 */ /* 0x000ea20000000800 */
[----:B------:R-:W-:Y:S01]  /*0360*/  NOP ;  /* 0x0000000000007918 */ /* 0x000fe20000000000 */
[----:B------:R-:W-:Y:S01]  /*0370*/  IMAD.IADD R6, R18, 0x1, -R7 ;  /* 0x0000000112067824 */ /* 0x000fe200078e0a07 */
[----:B------:R-:W-:Y:S01]  /*0380*/  LOP3.LUT R8, R8, 0x3ffffffc, RZ, 0xc0, !PT ;  /* 0x3ffffffc08087812 */ /* 0x000fe200078ec0ff */
[----:B------:R-:W-:Y:S01]  /*0390*/  IMAD.MOV.U32 R22, RZ, RZ, 0x1 ;  /* 0x00000001ff167424 */ /* 0x000fe200078e00ff */
[----:B------:R-:W-:-:S02]  /*03a0*/  ISETP.NE.AND P3, PT, R5, RZ, PT ;  /* 0x000000ff0500720c */ /* 0x000fc40003f65270 */
[----:B------:R-:W-:Y:S01]  /*03b0*/  SHF.R.S32.HI R7, RZ, 0x1f, R6 ;  /* 0x0000001fff077819 */ /* 0x000fe20000011406 */
[----:B------:R-:W-:Y:S01]  /*03c0*/  IMAD.IADD R8, R3, 0x1, -R8 ;  /* 0x0000000103087824 */ /* 0x000fe200078e0a08 */
[----:B------:R-:W3:Y:S02]  /*03d0*/  LDC R13, c[0x0][0x140] ;  /* 0x00005000ff0d7b82 */ /* 0x000ee40000000800 */
[----:B------:R-:W-:Y:S02]  /*03e0*/  LEA.HI R7, R7, R6, RZ, 0x3 ;  /* 0x0000000607077211 */ /* 0x000fe400078f18ff */
[----:B-----5:R-:W-:Y:S02]  /*03f0*/  ISETP.NE.OR P0, PT, R0, RZ, !P0 ;  /* 0x000000ff0000720c */ /* 0x020fe40004705670 */
[--C-:B------:R-:W-:Y:S02]  /*0400*/  SHF.R.S32.HI R0, RZ, 0x3, R7.reuse ;  /* 0x00000003ff007819 */ /* 0x100fe40000011407 */
[----:B------:R-:W-:-:S02]  /*0410*/  SHF.R.S32.HI R7, RZ, 0x1f, R7 ;  /* 0x0000001fff077819 */ /* 0x000fc40000011407 */
[----:B0-----:R-:W-:Y:S02]  /*0420*/  I2FP.F32.U32 R9, UR8 ;  /* 0x0000000800097c45 */ /* 0x001fe40008201000 */
[----:B------:R-:W-:-:S03]  /*0430*/  LEA.HI R7, R7, R0, RZ, 0x2 ;  /* 0x0000000007077211 */ /* 0x000fc600078f10ff */
[----:B------:R-:W-:Y:S01]  /*0440*/  FMUL R9, R9, UR4 ;  /* 0x0000000409097c20 */ /* 0x000fe20008400000 */
[----:B------:R-:W-:Y:S01]  /*0450*/  LOP3.LUT R7, R7, 0xfffffffc, RZ, 0xc0, !PT ;  /* 0xfffffffc07077812 */ /* 0x000fe200078ec0ff */
[----:B------:R-:W-:Y:S01]  /*0460*/  VOTEU.ALL UP0, P0 ;  /* 0x00000000003f7886 */ /* 0x000fe20000000000 */
[----:B-1----:R-:W-:Y:S01]  /*0470*/  I2FP.F32.U32 R3, R4 ;  /* 0x0000000400037245 */ /* 0x002fe20000201000 */
[----:B------:R-:W-:Y:S01]  /*0480*/  ULDC UR4, c[0x0][0x154] ;  /* 0x0000550000047ab9 */ /* 0x000fe20000000800 */
[----:B------:R-:W-:Y:S01]  /*0490*/  VOTEU.ALL UP1, P0 ;  /* 0x00000000003f7886 */ /* 0x000fe20000020000 */
[----:B------:R-:W0:Y:S01]  /*04a0*/  F2I.U32.TRUNC.NTZ R9, R9 ;  /* 0x0000000900097305 */ /* 0x000e22000020f000 */
[----:B------:R-:W-:Y:S01]  /*04b0*/  IMAD.IADD R7, R0, 0x1, -R7 ;  /* 0x0000000100077824 */ /* 0x000fe200078e0a07 */
[----:B------:R-:W1:Y:S01]  /*04c0*/  @!UP0 S2UR UR7, SR_CgaCtaId ;  /* 0x00000000000789c3 */ /* 0x000e620000008800 */
[----:B------:R-:W-:Y:S01]  /*04d0*/  FMUL R12, R3, UR4 ;  /* 0x00000004030c7c20 */ /* 0x000fe20008400000 */
[----:B------:R-:W-:Y:S01]  /*04e0*/  UMOV UR4, 0x20 ;  /* 0x0000002000047882 */ /* 0x000fe20000000000 */
[----:B------:R-:W-:Y:S01]  /*04f0*/  IMAD R8, R8, 0x4, R7 ;  /* 0x0000000408087824 */ /* 0x000fe200078e0207 */
[----:B------:R-:W-:Y:S01]  /*0500*/  @!UP0 UMOV UR6, 0x400 ;  /* 0x0000040000068882 */ /* 0x000fe20000000000 */
[----:B------:R-:W-:-:S04]  /*0510*/  @!UP0 UIADD3 UR4, -UR4, 0x100000, URZ ;  /* 0x0010000004048890 */ /* 0x000fc8000fffe13f */
[----:B------:R-:W-:Y:S02]  /*0520*/  @!UP0 USHF.L.U32 UR5, UR4, 0xb, URZ ;  /* 0x0000000b04058899 */ /* 0x000fe4000800063f */
[----:B------:R-:W-:Y:S01]  /*0530*/  @!UP0 USHF.L.U32 UR4, UR4, 0x1, URZ ;  /* 0x0000000104048899 */ /* 0x000fe2000800063f */
[----:B---3--:R-:W-:Y:S01]  /*0540*/  ISETP.EQ.U32.AND P2, PT, R13, 0x1, PT ;  /* 0x000000010d00780c */ /* 0x008fe20003f42070 */
[----:B------:R-:W3:Y:S01]  /*0550*/  F2I.U32.TRUNC.NTZ R12, R12 ;  /* 0x0000000c000c7305 */ /* 0x000ee2000020f000 */
[----:B------:R-:W-:Y:S01]  /*0560*/  LEA.HI R0, R8, R8, RZ, 0x1 ;  /* 0x0000000808007211 */ /* 0x000fe200078f08ff */
[----:B------:R-:W5:Y:S03]  /*0570*/  LDC R7, c[0x0][0x148] ;  /* 0x00005200ff077b82 */ /* 0x000f660000000800 */
[----:B------:R-:W-:Y:S01]  /*0580*/  LOP3.LUT R11, R0, 0xfffffffe, RZ, 0xc0, !PT ;  /* 0xfffffffe000b7812 */ /* 0x000fe200078ec0ff */
[----:B0-----:R-:W-:Y:S01]  /*0590*/  IMAD.MOV R15, RZ, RZ, -R9 ;  /* 0x000000ffff0f7224 */ /* 0x001fe200078e0a09 */
[----:B------:R-:W-:-:S03]  /*05a0*/  SHF.R.S32.HI R9, RZ, 0x1f, R2 ;  /* 0x0000001fff097819 */ /* 0x000fc60000011402 */
[----:B--2---:R-:W-:Y:S01]  /*05b0*/  IMAD R3, R10, R15, UR8 ;  /* 0x000000080a037e24 */ /* 0x004fe2000f8e020f */
[----:B------:R-:W-:Y:S01]  /*05c0*/  LEA.HI R9, R9, R2, RZ, 0x2 ;  /* 0x0000000209097211 */ /* 0x000fe200078f10ff */
[C---:B------:R-:W-:Y:S02]  /*05d0*/  IMAD.IADD R0, R8.reuse, 0x1, -R11 ;  /* 0x0000000108007824 */ /* 0x040fe400078e0a0b */
[----:B------:R-:W-:Y:S01]  /*05e0*/  IMAD.SHL.U32 R11, R8, 0x4, RZ ;  /* 0x00000004080b7824 */ /* 0x000fe200078e00ff */
[----:B------:R-:W-:Y:S01]  /*05f0*/  LOP3.LUT R9, R9, 0xfffffffc, RZ, 0xc0, !PT ;  /* 0xfffffffc09097812 */ /* 0x000fe200078ec0ff */
[----:B---3--:R-:W-:Y:S01]  /*0600*/  IMAD.MOV R24, RZ, RZ, -R12 ;  /* 0x000000ffff187224 */ /* 0x008fe200078e0a0c */
[----:B------:R-:W-:Y:S01]  /*0610*/  ISETP.NE.AND P4, PT, R0, R3, PT ;  /* 0x000000030000720c */ /* 0x000fe20003f85270 */
[----:B-1----:R-:W-:Y:S01]  /*0620*/  @!UP0 ULEA UR6, UR7, UR6, 0x18 ;  /* 0x0000000607068291 */ /* 0x002fe2000f8ec03f */
[----:B------:R-:W-:Y:S01]  /*0630*/  LOP3.LUT R152, R8, 0xc, R11, 0x78, !PT ;  /* 0x0000000c08987812 */ /* 0x000fe200078e780b */
[----:B------:R-:W-:Y:S01]  /*0640*/  IMAD.IADD R0, R2, 0x1, -R9 ;  /* 0x0000000102007824 */ /* 0x000fe200078e0a09 */
[----:B------:R-:W-:Y:S01]  /*0650*/  VOTEU.ALL UP0, P0 ;  /* 0x00000000003f7886 */ /* 0x000fe20000000000 */
[----:B------:R-:W-:Y:S01]  /*0660*/  LOP3.LUT P0, RZ, R6, 0x7, RZ, 0xc0, !PT ;  /* 0x0000000706ff7812 */ /* 0x000fe2000780c0ff */
[----:B------:R-:W-:-:S02]  /*0670*/  VIADD R6, R5, 0xffffffff ;  /* 0xffffffff05067836 */ /* 0x000fc40000000000 */
[----:B------:R-:W-:Y:S01]  /*0680*/  ISETP.NE.AND P1, PT, R0, 0x3, PT ;  /* 0x000000030000780c */ /* 0x000fe20003f25270 */
[----:B-----5:R-:W-:Y:S01]  /*0690*/  IMAD R9, R7, R24, R4 ;  /* 0x0000001807097224 */ /* 0x020fe200078e0204 */
[----:B------:R-:W-:Y:S02]  /*06a0*/  ISETP.LT.U32.AND P0, PT, R152, 0x2, !P0 ;  /* 0x000000029800780c */ /* 0x000fe40004701070 */
[----:B------:R-:W-:Y:S01]  /*06b0*/  ISETP.EQ.OR P1, PT, R0, RZ, !P1 ;  /* 0x000000ff0000720c */ /* 0x000fe20004f22670 */
[----:B------:R-:W0:Y:S02]  /*06c0*/  FENCE.VIEW.ASYNC.S ;  /* 0x00000000000073c6 */ /* 0x000e240000000000 */
[----:B0-----:R0:W1:Y:S01]  /*06d0*/  @!UP0 SYNCS.EXCH.64 URZ, [UR6+0x40], UR4 ;  /* 0x00004004063f85b2 */ /* 0x0010620008000100 */
[----:B------:R-:W-:Y:S02]  /*06e0*/  @P4 LEA.HI R2, R152, R152, RZ, 0x1 ;  /* 0x0000009898024211 */ /* 0x000fe400078f08ff */
[----:B------:R-:W-:-:S02]  /*06f0*/  ISETP.EQ.AND P1, PT, R5, RZ, P1 ;  /* 0x000000ff0500720c */ /* 0x000fc40000f22270 */
[----:B------:R-:W-:Y:S02]  /*0700*/  @P4 SHF.R.S32.HI R2, RZ, 0x1, R2 ;  /* 0x00000001ff024819 */ /* 0x000fe40000011402 */
[----:B------:R-:W-:Y:S02]  /*0710*/  ISETP.GE.U32.AND P6, PT, R6, 0x2, PT ;  /* 0x000000020600780c */ /* 0x000fe40003fc6070 */
[----:B------:R-:W-:Y:S02]  /*0720*/  @P4 ISETP.NE.AND P5, PT, R2, R9, PT ;  /* 0x000000090200420c */ /* 0x000fe40003fa5270 */
[----:B------:R-:W-:Y:S02]  /*0730*/  SEL R9, RZ, 0x1, !P0 ;  /* 0x00000001ff097807 */ /* 0x000fe40004000000 */
[----:B------:R-:W-:Y:S02]  /*0740*/  @P4 SEL R22, RZ, 0x1, P5 ;  /* 0x00000001ff164807 */ /* 0x000fe40002800000 */
[----:B------:R-:W-:Y:S01]  /*0750*/  SEL R19, RZ, 0x1, !P1 ;  /* 0x00000001ff137807 */ /* 0x000fe20004800000 */
[----:B------:R0:W2:Y:S01]  /*0760*/  @!UP1 SYNCS.EXCH.64 URZ, [UR6+0x48], UR4 ;  /* 0x00004804063f95b2 */ /* 0x0000a20008000100 */
[----:B------:R-:W-:Y:S01]  /*0770*/  LOP3.LUT R22, R22, R9, RZ, 0xc0, !PT ;  /* 0x0000000916167212 */ /* 0x000fe200078ec0ff */
[----:B------:R-:W-:Y:S01]  /*0780*/  NOP ;  /* 0x0000000000007918 */ /* 0x000fe20000000000 */
[----:B------:R-:W-:Y:S01]  /*0790*/  SEL R19, R19, 0x2, P6 ;  /* 0x0000000213137807 */ /* 0x000fe20003000000 */
[----:B------:R-:W-:Y:S06]  /*07a0*/  @!P2 BRA `(.L_x_3) ;  /* 0x000000000008a947 */ /* 0x000fec0003800000 */
[----:B-12-4-:R-:W-:Y:S01]  /*07b0*/  UCGABAR_ARV ;  /* 0x00000000000079c7 */ /* 0x016fe20008000000 */
[----:B------:R-:W-:Y:S05]  /*07c0*/  BRA `(.L_x_4) ;  /* 0x0000000000047947 */ /* 0x000fea0003800000 */
.L_x_3:
[----:B-12-4-:R-:W-:Y:S01]  /*07d0*/  NOP ;  /* 0x0000000000007918 */ /* 0x016fe20000000000 */
.L_x_4:
[----:B------:R-:W1:Y:S01]  /*07e0*/  LDC R2, c[0x0][0x65c] ;  /* 0x00019700ff027b82 */ /* 0x000e620000000800 */
[----:B------:R-:W-:Y:S02]  /*07f0*/  IMAD.U32 R8, RZ, RZ, UR8 ;  /* 0x00000008ff087e24 */ /* 0x000fe4000f8e00ff */
[----:B------:R-:W-:Y:S01]  /*0800*/  IMAD.MOV.U32 R9, RZ, RZ, RZ ;  /* 0x000000ffff097224 */ /* 0x000fe200078e00ff */
[----:B-1----:R-:W-:-:S04]  /*0810*/  ISETP.NE.AND P1, PT, R2, 0x1, PT ;  /* 0x000000010200780c */ /* 0x002fc80003f25270 */
[----:B------:R-:W-:-:S09]  /*0820*/  P2R R5, PR, RZ, 0x2 ;  /* 0x00000002ff057803 */ /* 0x000fd20000000000 */
[----:B------:R-:W1:Y:S01]  /*0830*/  @P1 LDC R17, c[0x0][0x10] ;  /* 0x00000400ff111b82 */ /* 0x000e620000000800 */
[----:B------:R-:W-:Y:S02]  /*0840*/  @P1 IMAD.MOV.U32 R5, RZ, RZ, RZ ;  /* 0x000000ffff051224 */ /* 0x000fe400078e00ff */
[----:B------:R-:W-:-:S05]  /*0850*/  @P1 IMAD.MOV.U32 R13, RZ, RZ, RZ ;  /* 0x000000ffff0d1224 */ /* 0x000fca00078e00ff */
[----:B------:R-:W2:Y:S01]  /*0860*/  @!P1 LDC R11, c[0x0][0xc] ;  /* 0x00000300ff0b9b82 */ /* 0x000ea20000000800 */
[----:B-1----:R-:W-:-:S04]  /*0870*/  @P1 IMAD.WIDE.U32 R16, R17, UR8, R4 ;  /* 0x0000000811101c25 */ /* 0x002fc8000f8e0004 */
[----:B------:R-:W-:Y:S02]  /*0880*/  @P1 IMAD.IADD R17, R17, 0x1, R13 ;  /* 0x0000000111111824 */ /* 0x000fe400078e020d */
[----:B--2---:R-:W-:-:S04]  /*0890*/  @!P1 IMAD.WIDE.U32 R8, R4, R11, R8 ;  /* 0x0000000b04089225 */ /* 0x004fc800078e0008 */
[----:B------:R-:W-:Y:S02]  /*08a0*/  @!P1 IMAD.MOV.U32 R16, RZ, RZ, R8 ;  /* 0x000000ffff109224 */ /* 0x000fe400078e0008 */
[----:B------:R-:W-:Y:S01]  /*08b0*/  @!P1 IMAD.MOV.U32 R17, RZ, RZ, R9 ;  /* 0x000000ffff119224 */ /* 0x000fe200078e0009 */
[----:B------:R-:W-:Y:S06]  /*08c0*/  @!P2 BRA `(.L_x_5) ;  /* 0x00000000000ca947 */ /* 0x000fec0003800000 */
[----:B------:R-:W-:Y:S01]  /*08d0*/  UCGABAR_WAIT ;  /* 0x0000000000007dc7 */ /* 0x000fe20008000000 */
[----:B------:R-:W-:Y:S01]  /*08e0*/  CCTL.IVALL ;  /* 0x00000000ff00798f */ /* 0x000fe20002000000 */
[----:B------:R-:W-:Y:S05]  /*08f0*/  BRA `(.L_x_6) ;  /* 0x0000000000047947 */ /* 0x000fea0003800000 */
.L_x_5:
[----:B------:R-:W-:Y:S06]  /*0900*/  BAR.SYNC.DEFER_BLOCKING 0x0 ;  /* 0x0000000000007b1d */ /* 0x000fec0000010000 */
.L_x_6:
[----:B------:R-:W-:Y:S05]  /*0910*/  @!P3 BRA `(.L_x_7) ;  /* 0x000000a0007cb947 */ /* 0x000fea0003800000 */
[----:B------:R-:W-:-:S13]  /*0920*/  ISETP.GT.U32.AND P0, PT, R6, 0x1, PT ;  /* 0x000000010600780c */ /* 0x000fda0003f04070 */
[----:B0-----:R-:W-:Y:S05]  /*0930*/  @P0 EXIT ;  /* 0x000000000000094d */ /* 0x001fea0003800000 */
[----:B------:R-:W-:Y:S01]  /*0940*/  ULDC.64 UR4, c[0x0][0x650] ;  /* 0x0001940000047ab9 */ /* 0x000fe20000000a00 */
[----:B------:R-:W-:Y:S01]  /*0950*/  PRMT R0, RZ, 0x7610, R0 ;  /* 0x00007610ff007816 */ /* 0x000fe20000000000 */
[----:B------:R-:W-:Y:S01]  /*0960*/  IMAD.MOV.U32 R153, RZ, RZ, -0x1 ;  /* 0xffffffffff997424 */ /* 0x000fe200078e00ff */
[----:B------:R-:W-:Y:S01]  /*0970*/  ISETP.GE.U32.AND P0, PT, R16, UR4, PT ;  /* 0x0000000410007c0c */ /* 0x000fe2000bf06070 */
[----:B------:R-:W-:Y:S02]  /*0980*/  IMAD.MOV.U32 R154, RZ, RZ, -0x1 ;  /* 0xffffffffff9a7424 */ /* 0x000fe400078e00ff */
[----:B------:R-:W-:Y:S01]  /*0990*/  IMAD.MOV.U32 R23, RZ, RZ, -0x1 ;  /* 0xffffffffff177424 */ /* 0x000fe200078e00ff */
[----:B------:R-:W-:-:S13]  /*09a0*/  ISETP.GE.U32.AND.EX P0, PT, R17, UR5, PT, P0 ;  /* 0x0000000511007c0c */ /* 0x000fda000bf06100 */
[----:B------:R-:W-:Y:S05]  /*09b0*/  @P0 BRA `(.L_x_8) ;  /* 0x00000004002c0947 */ /* 0x000fea0003800000 */
[----:B------:R-:W0:Y:S01]  /*09c0*/  LDC.64 R20, c[0x0][0x628] ;  /* 0x00018a00ff147b82 */ /* 0x000e220000000a00 */
[----:B------:R-:W-:Y:S02]  /*09d0*/  IMAD.MOV.U32 R8, RZ, RZ, R16 ;  /* 0x000000ffff087224 */ /* 0x000fe400078e0010 */
[----:B------:R-:W-:-:S05]  /*09e0*/  IMAD.MOV.U32 R9, RZ, RZ, R17 ;  /* 0x000000ffff097224 */ /* 0x000fca00078e0011 */
[----:B------:R-:W1:Y:S08]  /*09f0*/  LDC R0, c[0x0][0x630] ;  /* 0x00018c00ff007b82 */ /* 0x000e700000000800 */
[----:B------:R-:W2:Y:S01]  /*0a00*/  LDC.64 R26, c[0x0][0x620] ;  /* 0x00018800ff1a7b82 */ /* 0x000ea20000000a00 */
[----:B0-----:R-:W-:-:S04]  /*0a10*/  ISETP.NE.U32.AND P0, PT, R20, RZ, PT ;  /* 0x000000ff1400720c */ /* 0x001fc80003f05070 */
[----:B------:R-:W-:-:S13]  /*0a20*/  ISETP.NE.AND.EX P0, PT, R21, RZ, PT, P0 ;  /* 0x000000ff1500720c */ /* 0x000fda0003f05300 */
[----:B-12---:R-:W-:Y:S05]  /*0a30*/  @!P0 BRA `(.L_x_9) ;  /* 0x0000000000288947 */ /* 0x006fea0003800000 */
[----:B------:R-:W0:Y:S02]  /*0a40*/  LDC R13, c[0x0][0x634] ;  /* 0x00018d00ff0d7b82 */ /* 0x000e240000000800 */
[----:B0-----:R-:W-:-:S05]  /*0a50*/  IADD3 R13, P0, R16, R13, RZ ;  /* 0x0000000d100d7210 */ /* 0x001fca0007f1e0ff */
[----:B------:R-:W-:-:S04]  /*0a60*/  IMAD.X R15, RZ, RZ, R17, P0 ;  /* 0x000000ffff0f7224 */ /* 0x000fc800000e0611 */
[----:B------:R-:W-:-:S04]  /*0a70*/  IMAD.WIDE.U32 R8, R15, R20, RZ ;  /* 0x000000140f087225 */ /* 0x000fc800078e00ff */
[----:B------:R-:W-:-:S04]  /*0a80*/  IMAD.WIDE.U32 R10, P0, R13, R21, R8 ;  /* 0x000000150d0a7225 */ /* 0x000fc80007800008 */
[----:B------:R-:W-:-:S04]  /*0a90*/  IMAD.WIDE.U32 R8, R13, R20, RZ ;  /* 0x000000140d087225 */ /* 0x000fc800078e00ff */
[----:B------:R-:W-:Y:S01]  /*0aa0*/  IMAD.X R13, RZ, RZ, RZ, P0 ;  /* 0x000000ffff0d7224 */ /* 0x000fe200000e06ff */
[----:B------:R-:W-:Y:S01]  /*0ab0*/  IADD3 RZ, P0, R9, R10, RZ ;  /* 0x0000000a09ff7210 */ /* 0x000fe20007f1e0ff */
[----:B------:R-:W-:-:S04]  /*0ac0*/  IMAD.MOV.U32 R12, RZ, RZ, R11 ;  /* 0x000000ffff0c7224 */ /* 0x000fc800078e000b */
[----:B------:R-:W-:-:S08]  /*0ad0*/  IMAD.WIDE.U32.X R8, R15, R21, R12, P0 ;  /* 0x000000150f087225 */ /* 0x000fd000000e040c */
.L_x_9:
[----:B------:R-:W0:Y:S01]  /*0ae0*/  LDC.64 R20, c[0x0][0x640] ;  /* 0x00019000ff147b82 */ /* 0x000e220000000a00 */
[--C-:B------:R-:W-:Y:S01]  /*0af0*/  SHF.R.U64 R28, R8, R0, R9.reuse ;  /* 0x00000000081c7219 */ /* 0x100fe20000001209 */
[----:B------:R-:W-:Y:S01]  /*0b00*/  IMAD R30, R7, R24, R4 ;  /* 0x00000018071e7224 */ /* 0x000fe200078e0204 */
[----:B------:R-:W-:Y:S01]  /*0b10*/  SHF.R.U32.HI R0, RZ, R0, R9 ;  /* 0x00000000ff007219 */ /* 0x000fe20000011609 */
[----:B------:R-:W-:Y:S01]  /*0b20*/  IMAD.MOV.U32 R23, RZ, RZ, 0x1 ;  /* 0x00000001ff177424 */ /* 0x000fe200078e00ff */
[----:B------:R-:W-:-:S03]  /*0b30*/  IADD3 R5, P0, RZ, -R28, RZ ;  /* 0x8000001cff057210 */ /* 0x000fc60007f1e0ff */
[----:B------:R-:W1:Y:S02]  /*0b40*/  LDC R6, c[0x0][0x618] ;  /* 0x00018600ff067b82 */ /* 0x000e640000000800 */
[----:B------:R-:W-:-:S04]  /*0b50*/  IMAD.X R9, RZ, RZ, ~R0, P0 ;  /* 0x000000ffff097224 */ /* 0x000fc800000e0e00 */
[-C--:B------:R-:W-:Y:S02]  /*0b60*/  IMAD R0, R9, R26.reuse, RZ ;  /* 0x0000001a09007224 */ /* 0x080fe400078e02ff */
[----:B------:R-:W2:Y:S01]  /*0b70*/  LDC R11, c[0x0][0x608] ;  /* 0x00018200ff0b7b82 */ /* 0x000ea20000000800 */
[----:B------:R-:W-:-:S04]  /*0b80*/  IMAD.WIDE.U32 R8, R5, R26, R16 ;  /* 0x0000001a05087225 */ /* 0x000fc800078e0010 */
[----:B------:R-:W-:-:S03]  /*0b90*/  IMAD R5, R5, R27, R0 ;  /* 0x0000001b05057224 */ /* 0x000fc600078e0200 */
[----:B------:R-:W3:Y:S01]  /*0ba0*/  LDC R12, c[0x0][0x658] ;  /* 0x00019600ff0c7b82 */ /* 0x000ee20000000800 */
[----:B0-----:R-:W-:Y:S01]  /*0bb0*/  ISETP.NE.U32.AND P0, PT, R20, RZ, PT ;  /* 0x000000ff1400720c */ /* 0x001fe20003f05070 */
[----:B------:R-:W-:Y:S02]  /*0bc0*/  IMAD.IADD R5, R9, 0x1, R5 ;  /* 0x0000000109057824 */ /* 0x000fe400078e0205 */
[----:B------:R-:W-:Y:S01]  /*0bd0*/  IMAD.MOV.U32 R9, RZ, RZ, -0x1 ;  /* 0xffffffffff097424 */ /* 0x000fe200078e00ff */
[----:B------:R-:W-:-:S03]  /*0be0*/  ISETP.NE.AND.EX P0, PT, R21, RZ, PT, P0 ;  /* 0x000000ff1500720c */ /* 0x000fc60003f05300 */
[----:B------:R-:W0:Y:S01]  /*0bf0*/  LDC R15, c[0x0][0x600] ;  /* 0x00018000ff0f7b82 */ /* 0x000e220000000800 */
[-CC-:B-1----:R-:W-:Y:S02]  /*0c00*/  SHF.R.U64 R13, R8, R6.reuse, R5.reuse ;  /* 0x00000006080d7219 */ /* 0x182fe40000001205 */
[----:B------:R-:W-:-:S05]  /*0c10*/  SHF.R.U32.HI R0, RZ, R6, R5 ;  /* 0x00000006ff007219 */ /* 0x000fca0000011605 */
[----:B------:R-:W1:Y:S01]  /*0c20*/  LDC R14, c[0x0][0x648] ;  /* 0x00019200ff0e7b82 */ /* 0x000e620000000800 */
[-CC-:B--2---:R-:W-:Y:S02]  /*0c30*/  SHF.R.U64 R27, R13, R11.reuse, R0.reuse ;  /* 0x0000000b0d1b7219 */ /* 0x184fe40000001200 */
[----:B------:R-:W-:-:S05]  /*0c40*/  SHF.R.U32.HI R5, RZ, R11, R0 ;  /* 0x0000000bff057219 */ /* 0x000fca0000011600 */
[----:B------:R-:W2:Y:S01]  /*0c50*/  LDC R26, c[0x0][0x638] ;  /* 0x00018e00ff1a7b82 */ /* 0x000ea20000000800 */
[-CC-:B---3--:R-:W-:Y:S02]  /*0c60*/  SHF.R.U64 R24, R27, R12.reuse, R5.reuse ;  /* 0x0000000c1b187219 */ /* 0x188fe40000001205 */
[-C--:B------:R-:W-:Y:S02]  /*0c70*/  SHF.L.U32 R0, R9, R12.reuse, RZ ;  /* 0x0000000c09007219 */ /* 0x080fe400000006ff */
[----:B------:R-:W-:Y:S01]  /*0c80*/  SHF.R.U32.HI R5, RZ, R12, R5 ;  /* 0x0000000cff057219 */ /* 0x000fe20000011605 */
[----:B------:R-:W-:Y:S01]  /*0c90*/  IMAD.MOV.U32 R4, RZ, RZ, R24 ;  /* 0x000000ffff047224 */ /* 0x000fe200078e0018 */
[----:B------:R-:W-:Y:S01]  /*0ca0*/  LOP3.LUT R10, RZ, R0, RZ, 0x33, !PT ;  /* 0x00000000ff0a7212 */ /* 0x000fe200078e33ff */
[----:B------:R-:W3:Y:S01]  /*0cb0*/  LDC R25, c[0x0][0x610] ;  /* 0x00018400ff197b82 */ /* 0x000ee20000000800 */
[----:B------:R-:W-:Y:S05]  /*0cc0*/  @!P0 BRA `(.L_x_10) ;  /* 0x0000000000288947 */ /* 0x000fea0003800000 */
[----:B------:R-:W4:Y:S02]  /*0cd0*/  LDC R9, c[0x0][0x64c] ;  /* 0x00019300ff097b82 */ /* 0x000f240000000800 */
[----:B----4-:R-:W-:-:S05]  /*0ce0*/  IADD3 R9, P0, R24, R9, RZ ;  /* 0x0000000918097210 */ /* 0x010fca0007f1e0ff */
        /* <DEDUP_REMOVED lines=8> */
.L_x_10:
[----:B-1----:R-:W-:Y:S01]  /*0d70*/  SHF.R.U64 R4, R4, R14, R5 ;  /* 0x0000000e04047219 */ /* 0x002fe20000001205 */
[----:B0-----:R-:W-:Y:S01]  /*0d80*/  VIADD R6, R15, 0xffffffff ;  /* 0xffffffff0f067836 */ /* 0x001fe20000000000 */
[----:B------:R-:W-:Y:S01]  /*0d90*/  SHF.L.U32 R0, R23, R12, RZ ;  /* 0x0000000c17007219 */ /* 0x000fe200000006ff */
[----:B------:R-:W-:Y:S01]  /*0da0*/  IMAD.MOV.U32 R23, RZ, RZ, R28 ;  /* 0x000000ffff177224 */ /* 0x000fe200078e001c */
[----:B------:R-:W-:Y:S01]  /*0db0*/  LOP3.LUT R5, R27, R10, RZ, 0xc0, !PT ;  /* 0x0000000a1b057212 */ /* 0x000fe200078ec0ff */
[----:B------:R-:W-:Y:S01]  /*0dc0*/  IMAD.MOV R7, RZ, RZ, -R4 ;  /* 0x000000ffff077224 */ /* 0x000fe200078e0a04 */
[----:B------:R-:W-:Y:S02]  /*0dd0*/  SEL R3, R3, R30, !P1 ;  /* 0x0000001e03037207 */ /* 0x000fe40004800000 */
[----:B------:R-:W-:Y:S01]  /*0de0*/  LOP3.LUT R6, R13, R6, RZ, 0xc0, !PT ;  /* 0x000000060d067212 */ /* 0x000fe200078ec0ff */
[----:B------:R-:W-:Y:S02]  /*0df0*/  IMAD R4, R0, R4, R5 ;  /* 0x0000000400047224 */ /* 0x000fe400078e0205 */
[----:B--2---:R-:W-:-:S02]  /*0e00*/  IMAD R0, R7, R26, R24 ;  /* 0x0000001a07007224 */ /* 0x004fc400078e0218 */
[----:B---3--:R-:W-:Y:S02]  /*0e10*/  IMAD R3, R4, R25, R3 ;  /* 0x0000001904037224 */ /* 0x008fe400078e0203 */
[----:B------:R-:W-:Y:S02]  /*0e20*/  IMAD.MOV.U32 R5, RZ, RZ, 0x1 ;  /* 0x00000001ff057424 */ /* 0x000fe400078e00ff */
[----:B------:R-:W-:-:S03]  /*0e30*/  IMAD R4, R0, R15, R6 ;  /* 0x0000000f00047224 */ /* 0x000fc600078e0206 */
[----:B------:R-:W-:Y:S02]  /*0e40*/  PRMT R0, R5, 0x7610, R0 ;  /* 0x0000761005007816 */ /* 0x000fe40000000000 */
[----:B------:R-:W-:Y:S02]  /*0e50*/  SEL R154, R4, R3, !P1 ;  /* 0x00000003049a7207 */ /* 0x000fe40004800000 */
[----:B------:R-:W-:-:S07]  /*0e60*/  SEL R153, R3, R4, !P1 ;  /* 0x0000000403997207 */ /* 0x000fce0004800000 */
.L_x_8:
[----:B------:R-:W-:-:S08]  /*0e70*/  NOP ;  /* 0x0000000000007918 */ /* 0x000fd00000000000 */
[----:B------:R-:W0:Y:S02]  /*0e80*/  USETMAXREG.TRY_ALLOC.CTAPOOL UP0, 0xe8 ;  /* 0x000000e8000079c8 */ /* 0x000e240008000600 */
[----:B0-----:R-:W-:-:S13]  /*0e90*/  PLOP3.LUT P0, PT, PT, PT, UP0, 0x80, 0x0 ;  /* 0x000000000000781c */ /* 0x001fda0003f0f008 */
[----:B------:R-:W-:Y:S05]  /*0ea0*/  @!P0 BRA `(.L_x_8) ;  /* 0xfffffffc00f08947 */ /* 0x000fea000383ffff */
[----:B------:R-:W-:Y:S01]  /*0eb0*/  ULDC.64 UR4, c[0x0][0x598] ;  /* 0x0001660000047ab9 */ /* 0x000fe20000000a00 */
[----:B------:R-:W-:Y:S01]  /*0ec0*/  ULDC.64 UR36, c[0x0][0x208] ;  /* 0x0000820000247ab9 */ /* 0x000fe20000000a00 */
[----:B------:R-:W-:-:S04]  /*0ed0*/  ISETP.NE.U32.AND P0, PT, RZ, UR4, PT ;  /* 0x00000004ff007c0c */ /* 0x000fc8000bf05070 */
[----:B------:R-:W-:-:S13]  /*0ee0*/  ISETP.NE.AND.EX P0, PT, RZ, UR5, PT, P0 ;  /* 0x00000005ff007c0c */ /* 0x000fda000bf05300 */
[----:B------:R-:W-:Y:S05]  /*0ef0*/  @!P0 BRA `(.L_x_11) ;  /* 0x00000000001c8947 */ /* 0x000fea0003800000 */
[----:B------:R-:W0:Y:S02]  /*0f00*/  LDC.64 R4, c[0x0][0x598] ;  /* 0x00016600ff047b82 */ /* 0x000e240000000a00 */
[----:B0-----:R-:W2:Y:S02]  /*0f10*/  LDG.E.64 R4, desc[UR36][R4.64] ;  /* 0x0000002404047981 */ /* 0x001ea4000c1e1b00 */
[----:B--2---:R-:W-:-:S04]  /*0f20*/  ISETP.NE.U32.AND P0, PT, R4, RZ, PT ;  /* 0x000000ff0400720c */ /* 0x004fc80003f05070 */
[----:B------:R-:W-:-:S13]  /*0f30*/  ISETP.NE.AND.EX P0, PT, R5, RZ, PT, P0 ;  /* 0x000000ff0500720c */ /* 0x000fda0003f05300 */
[----:B------:R-:W-:Y:S05]  /*0f40*/  @!P0 BRA `(.L_x_11) ;  /* 0x0000000000088947 */ /* 0x000fea0003800000 */
[----:B------:R0:W5:Y:S01]  /*0f50*/  LD.E R155, desc[UR36][R4.64] ;  /* 0x00000024049b7980 */ /* 0x000162000c101900 */
[----:B------:R-:W-:Y:S05]  /*0f60*/  BRA `(.L_x_12) ;  /* 0x0000000000247947 */ /* 0x000fea0003800000 */
.L_x_11:
[----:B------:R-:W-:Y:S02]  /*0f70*/  ULDC.64 UR4, c[0x0][0x588] ;  /* 0x0001620000047ab9 */ /* 0x000fe40000000a00 */
[----:B------:R-:W-:-:S04]  /*0f80*/  ISETP.NE.U32.AND P0, PT, RZ, UR4, PT ;  /* 0x00000004ff007c0c */ /* 0x000fc8000bf05070 */
[----:B------:R-:W-:-:S13]  /*0f90*/  ISETP.NE.AND.EX P0, PT, RZ, UR5, PT, P0 ;  /* 0x00000005ff007c0c */ /* 0x000fda000bf05300 */
[----:B------:R-:W-:Y:S05]  /*0fa0*/  @!P0 BRA `(.L_x_13) ;  /* 0x00000000000c8947 */ /* 0x000fea0003800000 */
[----:B------:R-:W0:Y:S02]  /*0fb0*/  LDC.64 R4, c[0x0][0x588] ;  /* 0x00016200ff047b82 */ /* 0x000e240000000a00 */
[----:B0-----:R1:W5:Y:S01]  /*0fc0*/  LDG.E R155, desc[UR36][R4.64] ;  /* 0x00000024049b7981 */ /* 0x001362000c1e1900 */
[----:B------:R-:W-:Y:S05]  /*0fd0*/  BRA `(.L_x_12) ;  /* 0x0000000000087947 */ /* 0x000fea0003800000 */
.L_x_13:
[----:B------:R-:W-:Y:S02]  /*0fe0*/  ULDC UR4, c[0x0][0x580] ;  /* 0x0001600000047ab9 */ /* 0x000fe40000000800 */
[----:B------:R-:W-:-:S07]  /*0ff0*/  IMAD.U32 R155, RZ, RZ, UR4 ;  /* 0x00000004ff9b7e24 */ /* 0x000fce000f8e00ff */
.L_x_12:
[----:B------:R-:W-:Y:S02]  /*1000*/  ULDC.64 UR4, c[0x0][0x5a0] ;  /* 0x0001680000047ab9 */ /* 0x000fe40000000a00 */
[----:B------:R-:W-:-:S04]  /*1010*/  ISETP.NE.U32.AND P0, PT, RZ, UR4, PT ;  /* 0x00000004ff007c0c */ /* 0x000fc8000bf05070 */
[----:B------:R-:W-:-:S13]  /*1020*/  ISETP.NE.AND.EX P0, PT, RZ, UR5, PT, P0 ;  /* 0x00000005ff007c0c */ /* 0x000fda000bf05300 */
[----:B------:R-:W-:Y:S05]  /*1030*/  @!P0 BRA `(.L_x_14) ;  /* 0x00000000001c8947 */ /* 0x000fea0003800000 */
[----:B01----:R-:W0:Y:S02]  /*1040*/  LDC.64 R4, c[0x0][0x5a0] ;  /* 0x00016800ff047b82 */ /* 0x003e240000000a00 */
[----:B0-----:R-:W2:Y:S02]  /*1050*/  LDG.E.64 R4, desc[UR36][R4.64] ;  /* 0x0000002404047981 */ /* 0x001ea4000c1e1b00 */
[----:B--2---:R-:W-:-:S04]  /*1060*/  ISETP.NE.U32.AND P0, PT, R4, RZ, PT ;  /* 0x000000ff0400720c */ /* 0x004fc80003f05070 */
[----:B------:R-:W-:-:S13]  /*1070*/  ISETP.NE.AND.EX P0, PT, R5, RZ, PT, P0 ;  /* 0x000000ff0500720c */ /* 0x000fda0003f05300 */
[----:B------:R-:W-:Y:S05]  /*1080*/  @!P0 BRA `(.L_x_14) ;  /* 0x0000000000088947 */ /* 0x000fea0003800000 */
[----:B------:R0:W5:Y:S01]  /*1090*/  LD.E R156, desc[UR36][R4.64] ;  /* 0x00000024049c7980 */ /* 0x000162000c101900 */
[----:B------:R-:W-:Y:S05]  /*10a0*/  BRA `(.L_x_15) ;  /* 0x0000000000247947 */ /* 0x000fea0003800000 */
.L_x_14:
[----:B------:R-:W-:Y:S02]  /*10b0*/  ULDC.64 UR4, c[0x0][0x590] ;  /* 0x0001640000047ab9 */ /* 0x000fe40000000a00 */
[----:B------:R-:W-:-:S04]  /*10c0*/  ISETP.NE.U32.AND P0, PT, RZ, UR4, PT ;  /* 0x00000004ff007c0c */ /* 0x000fc8000bf05070 */
[----:B------:R-:W-:-:S13]  /*10d0*/  ISETP.NE.AND.EX P0, PT, RZ, UR5, PT, P0 ;  /* 0x00000005ff007c0c */ /* 0x000fda000bf05300 */
[----:B------:R-:W-:Y:S05]  /*10e0*/  @!P0 BRA `(.L_x_16) ;  /* 0x00000000000c8947 */ /* 0x000fea0003800000 */
[----:B------:R-:W2:Y:S02]  /*10f0*/  LDC.64 R156, c[0x0][0x590] ;  /* 0x00016400ff9c7b82 */ /* 0x000ea40000000a00 */
[----:B--2---:R2:W5:Y:S01]  /*1100*/  LDG.E R156, desc[UR36][R156.64] ;  /* 0x000000249c9c7981 */ /* 0x004562000c1e1900 */
[----:B------:R-:W-:Y:S05]  /*1110*/  BRA `(.L_x_15) ;  /* 0x0000000000087947 */ /* 0x000fea0003800000 */
.L_x_16:
[----:B------:R-:W-:Y:S02]  /*1120*/  ULDC UR4, c[0x0][0x584] ;  /* 0x0001610000047ab9 */ /* 0x000fe40000000800 */
[----:B------:R-:W-:-:S07]  /*1130*/  IMAD.U32 R156, RZ, RZ, UR4 ;  /* 0x00000004ff9c7e24 */ /* 0x000fce000f8e00ff */
.L_x_15:
[----:B------:R-:W-:-:S13]  /*1140*/  LOP3.LUT P0, RZ, R0, 0xff, RZ, 0xc0, !PT ;  /* 0x000000ff00ff7812 */ /* 0x000fda000780c0ff */
[----:B------:R-:W-:Y:S05]  /*1150*/  @!P0 EXIT ;  /* 0x000000000000894d */ /* 0x000fea0003800000 */
[----:B------:R-:W-:Y:S01]  /*1160*/  ULDC UR4, c[0x0][0x28c] ;  /* 0x0000a30000047ab9 */ /* 0x000fe20000000800 */
[----:B------:R-:W-:Y:S01]  /*1170*/  LOP3.LUT R168, R19, 0x1, RZ, 0xfc, !PT ;  /* 0x0000000113a87812 */ /* 0x000fe200078efcff */
[----:B------:R-:W-:Y:S01]  /*1180*/  UIADD3 UR4, UR4, 0x1f, URZ ;  /* 0x0000001f04047890 */ /* 0x000fe2000fffe03f */
[----:B------:R-:W-:Y:S01]  /*1190*/  UMOV UR38, URZ ;  /* 0x0000003f00267c82 */ /* 0x000fe20008000000 */
[----:B------:R-:W-:Y:S02]  /*11a0*/  UMOV UR39, URZ ;  /* 0x0000003f00277c82 */ /* 0x000fe40008000000 */
[----:B------:R-:W-:-:S04]  /*11b0*/  USHF.R.S32.HI UR5, URZ, 0x1f, UR4 ;  /* 0x0000001f3f057899 */ /* 0x000fc80008011404 */
[----:B------:R-:W-:-:S04]  /*11c0*/  ULEA.HI UR5, UR5, UR4, URZ, 0x5 ;  /* 0x0000000405057291 */ /* 0x000fc8000f8f283f */
[----:B------:R-:W-:-:S12]  /*11d0*/  USHF.R.S32.HI UR40, URZ, 0x5, UR5 ;  /* 0x000000053f287899 */ /* 0x000fd80008011405 */
.L_x_290:
[----:B------:R-:W-:Y:S01]  /*11e0*/  LOP3.LUT R0, R18, 0x80, RZ, 0xc0, !PT ;  /* 0x0000008012007812 */ /* 0x000fe200078ec0ff */
[----:B---3--:R-:W3:Y:S01]  /*11f0*/  S2UR UR7, SR_CgaCtaId ;  /* 0x00000000000779c3 */ /* 0x008ee20000008800 */
[----:B------:R-:W-:Y:S02]  /*1200*/  UMOV UR6, 0x400 ;  /* 0x0000040000067882 */ /* 0x000fe40000000000 */
[----:B------:R-:W-:-:S06]  /*1210*/  SHF.R.U32.HI R0, RZ, 0x7, R0 ;  /* 0x00000007ff007819 */ /* 0x000fcc0000011600 */
[----:B----4-:R-:W4:Y:S01]  /*1220*/  SHFL.IDX PT, R0, R0, RZ, 0x1f ;  /* 0x00001fff00007589 */ /* 0x010f2200000e0000 */
[----:B---3--:R-:W-:Y:S01]  /*1230*/  ULEA UR6, UR7, UR6, 0x18 ;  /* 0x0000000607067291 */ /* 0x008fe2000f8ec03f */
[----:B----4-:R-:W-:-:S13]  /*1240*/  R2UR UR4, R0 ;  /* 0x00000000000472ca */ /* 0x010fda00000e0000 */
[----:B------:R-:W-:-:S04]  /*1250*/  ULEA.HI UR5, UR4, UR4, URZ, 0x1 ;  /* 0x0000000404057291 */ /* 0x000fc8000f8f083f */
[----:B------:R-:W-:-:S04]  /*1260*/  ULOP3.LUT UR5, UR5, 0x7fffe, URZ, 0xc0, !UPT ;  /* 0x0007fffe05057892 */ /* 0x000fc8000f8ec03f */
[----:B------:R-:W-:-:S03]  /*1270*/  UIADD3 UR5, UR4, -UR5, URZ ;  /* 0x8000000504057290 */ /* 0x000fc6000fffe03f */
[----:B------:R-:W-:Y:S01]  /*1280*/  ULDC UR4, c[0x0][0x28c] ;  /* 0x0000a30000047ab9 */ /* 0x000fe20000000800 */
[----:B------:R-:W-:Y:S01]  /*1290*/  ULEA UR5, UR5, UR6, 0xd ;  /* 0x0000000605057291 */ /* 0x000fe2000f8e683f */
[----:B------:R-:W-:-:S03]  /*12a0*/  ISETP.LT.AND P0, PT, RZ, UR4, PT ;  /* 0x00000004ff007c0c */ /* 0x000fc6000bf01270 */
[----:B------:R-:W-:-:S04]  /*12b0*/  UIADD3 UR5, UR5, 0x100, URZ ;  /* 0x0000010005057890 */ /* 0x000fc8000fffe03f */
[----:B------:R-:W-:-:S04]  /*12c0*/  USHF.R.U32.HI UR5, URZ, 0x4, UR5 ;  /* 0x000000043f057899 */ /* 0x000fc80008011605 */
[----:B------:R-:W-:Y:S02]  /*12d0*/  ULOP3.LUT UR41, UR5, 0x3fff, URZ, 0xc0, !UPT ;  /* 0x00003fff05297892 */ /* 0x000fe4000f8ec03f */
[----:B-12---:R-:W-:Y:S10]  /*12e0*/  @P0 BRA `(.L_x_17) ;  /* 0x0000000000400947 */ /* 0x006ff40003800000 */
[----:B------:R-:W-:Y:S01]  /*12f0*/  MOV R0, 0x0 ;  /* 0x0000000000007802 */ /* 0x000fe20000000f00 */
[----:B------:R-:W-:Y:S01]  /*1300*/  ULDC.64 UR4, c[0x4][0x68] ;  /* 0x01001a0000047ab9 */ /* 0x000fe20000000a00 */
[----:B------:R-:W-:Y:S01]  /*1310*/  ULDC.64 UR6, c[0x4][0x8] ;  /* 0x0100020000067ab9 */ /* 0x000fe20000000a00 */
[----:B01----:R-:W-:Y:S01]  /*1320*/  IMAD.U32 R4, RZ, RZ, UR4 ;  /* 0x00000004ff047e24 */ /* 0x003fe2000f8e00ff */
[----:B------:R0:W1:Y:S01]  /*1330*/  LDC.64 R14, c[0x4][R0] ;  /* 0x01000000000e7b82 */ /* 0x0000620000000a00 */
[----:B------:R-:W-:Y:S01]  /*1340*/  IMAD.U32 R5, RZ, RZ, UR5 ;  /* 0x00000005ff057e24 */ /* 0x000fe2000f8e00ff */
[----:B------:R-:W-:Y:S01]  /*1350*/  ULDC.64 UR4, c[0x4][0x70] ;  /* 0x01001c0000047ab9 */ /* 0x000fe20000000a00 */
[----:B------:R-:W-:Y:S02]  /*1360*/  IMAD.U32 R10, RZ, RZ, UR6 ;  /* 0x00000006ff0a7e24 */ /* 0x000fe4000f8e00ff */
[----:B------:R-:W-:Y:S02]  /*1370*/  IMAD.U32 R6, RZ, RZ, UR4 ;  /* 0x00000004ff067e24 */ /* 0x000fe4000f8e00ff */
[----:B------:R-:W-:-:S02]  /*1380*/  IMAD.U32 R7, RZ, RZ, UR5 ;  /* 0x00000005ff077e24 */ /* 0x000fc4000f8e00ff */
[----:B------:R-:W-:Y:S02]  /*1390*/  IMAD.U32 R11, RZ, RZ, UR7 ;  /* 0x00000007ff0b7e24 */ /* 0x000fe4000f8e00ff */
[----:B------:R-:W-:Y:S02]  /*13a0*/  IMAD.MOV.U32 R8, RZ, RZ, 0x1e1 ;  /* 0x000001e1ff087424 */ /* 0x000fe400078e00ff */
[----:B------:R-:W-:Y:S02]  /*13b0*/  IMAD.MOV.U32 R12, RZ, RZ, 0x1 ;  /* 0x00000001ff0c7424 */ /* 0x000fe400078e00ff */
[----:B0-----:R-:W-:-:S07]  /*13c0*/  IMAD.MOV.U32 R13, RZ, RZ, RZ ;  /* 0x000000ffff0d7224 */ /* 0x001fce00078e00ff */
[----:B------:R-:W-:-:S07]  /*13d0*/  LEPC R20, `(.L_x_17) ;  /* 0x000000001014794e */ /* 0x000fce0000000000 */
[----:B-12--5:R-:W-:Y:S05]  /*13e0*/  CALL.ABS.NOINC R14 ;  /* 0x000000000e007343 */ /* 0x026fea0003c00000 */
.L_x_17:
[----:B------:R-:W-:-:S13]  /*13f0*/  ISETP.NE.AND P0, PT, R168, 0x3, PT ;  /* 0x00000003a800780c */ /* 0x000fda0003f05270 */
[----:B------:R-:W-:Y:S05]  /*1400*/  @!P0 BRA `(.L_x_18) ;  /* 0x0000000000048947 */ /* 0x000fea0003800000 */
[----:B------:R-:W-:Y:S01]  /*1410*/  BPT.TRAP 0x1 ;  /* 0x000000040000795c */ /* 0x000fe20000300000 */
.L_x_18:
[----:B------:R-:W3:Y:S01]  /*1420*/  S2UR UR5, SR_CgaCtaId ;  /* 0x00000000000579c3 */ /* 0x000ee20000008800 */
[----:B------:R-:W-:Y:S01]  /*1430*/  UMOV UR4, 0x400 ;  /* 0x0000040000047882 */ /* 0x000fe20000000000 */
[----:B------:R-:W-:Y:S02]  /*1440*/  IMAD.U32 R0, RZ, RZ, UR38 ;  /* 0x00000026ff007e24 */ /* 0x000fe4000f8e00ff */
[----:B------:R-:W-:-:S03]  /*1450*/  IMAD.U32 R3, RZ, RZ, UR39 ;  /* 0x00000027ff037e24 */ /* 0x000fc6000f8e00ff */
[----:B------:R-:W-:Y:S01]  /*1460*/  SHF.L.U32 R0, R0, 0x1f, RZ ;  /* 0x0000001f00007819 */ /* 0x000fe200000006ff */
[----:B---3--:R-:W-:-:S06]  /*1470*/  ULEA UR4, UR5, UR4, 0x18 ;  /* 0x0000000405047291 */ /* 0x008fcc000f8ec03f */
[----:B------:R-:W-:-:S04]  /*1480*/  IMAD.U32 R6, RZ, RZ, UR4 ;  /* 0x00000004ff067e24 */ /* 0x000fc8000f8e00ff */
[----:B------:R-:W-:-:S04]  /*1490*/  IMAD R3, R3, 0x8, R6 ;  /* 0x0000000803037824 */ /* 0x000fc800078e0206 */
[----:B------:R3:W4:Y:S01]  /*14a0*/  SYNCS.PHASECHK.TRANS64.TRYWAIT P1, [R3+URZ], R0 ;  /* 0x00000000030075a7 */ /* 0x000722000802017f */
[----:B------:R-:W-:Y:S05]  /*14b0*/  @!P0 BRA `(.L_x_19) ;  /* 0x0000000000048947 */ /* 0x000fea0003800000 */
[----:B------:R-:W-:Y:S01]  /*14c0*/  BPT.TRAP 0x1 ;  /* 0x000000040000795c */ /* 0x000fe20000300000 */
.L_x_19:
[----:B----4-:R-:W-:Y:S05]  /*14d0*/  @P1 BRA `(.L_x_20) ;  /* 0x0000000000081947 */ /* 0x010fea0003800000 */
[----:B------:R-:W4:Y:S02]  /*14e0*/  SYNCS.PHASECHK.TRANS64.TRYWAIT P1, [R3+URZ], R0 ;  /* 0x00000000030075a7 */ /* 0x000f24000802017f */
[----:B----4-:R-:W-:Y:S05]  /*14f0*/  @!P1 BRA `(.L_x_21) ;  /* 0x000000a800cc9947 */ /* 0x010fea0003800000 */
.L_x_20:
[----:B------:R-:W-:-:S04]  /*1500*/  UISETP.LT.AND UP0, UPT, UR40, 0x1, UPT ;  /* 0x000000012800788c */ /* 0x000fc8000bf01270 */
[----:B------:R-:W-:-:S06]  /*1510*/  USEL UR4, UR40, 0x1, UP0 ;  /* 0x0000000128047887 */ /* 0x000fcc0008000000 */
[----:B---34-:R-:W-:Y:S01]  /*1520*/  IMAD.U32 R0, RZ, RZ, UR4 ;  /* 0x00000004ff007e24 */ /* 0x018fe2000f8e00ff */
[----:B------:R-:W-:Y:S05]  /*1530*/  WARPSYNC.ALL ;  /* 0x0000000000007948 */ /* 0x000fea0003800000 */
[----:B------:R-:W-:-:S04]  /*1540*/  IADD3 R0, -R0, UR40, RZ ;  /* 0x0000002800007c10 */ /* 0x000fc8000fffe1ff */
[----:B------:R-:W-:Y:S02]  /*1550*/  ISETP.GE.AND P1, PT, R0, 0x1, PT ;  /* 0x000000010000780c */ /* 0x000fe40003f26270 */
[----:B------:R-:W-:Y:S01]  /*1560*/  R2UR UR4, R6 ;  /* 0x00000000060472ca */ /* 0x000fe200000e0000 */
[----:B------:R-:W-:Y:S01]  /*1570*/  WARPGROUP.ARRIVE ;  /* 0x00000000000079c5 */ /* 0x000fe20000000000 */
[----:B------:R-:W-:Y:S01]  /*1580*/  UMOV UR9, 0x40000040 ;  /* 0x4000004000097882 */ /* 0x000fe20000000000 */
[----:B------:R-:W-:-:S10]  /*1590*/  UMOV UR11, 0x40000040 ;  /* 0x40000040000b7882 */ /* 0x000fd40000000000 */
[----:B------:R-:W-:-:S04]  /*15a0*/  UIADD3 UR4, UR4, 0x18100, URZ ;  /* 0x0001810004047890 */ /* 0x000fc8000fffe03f */
[----:B------:R-:W-:-:S04]  /*15b0*/  USHF.R.U32.HI UR4, URZ, 0x4, UR4 ;  /* 0x000000043f047899 */ /* 0x000fc80008011604 */
[----:B------:R-:W-:Y:S02]  /*15c0*/  ULOP3.LUT UR5, UR4, 0x3fff, URZ, 0xc0, !UPT ;  /* 0x00003fff04057892 */ /* 0x000fe4000f8ec03f */
[----:B------:R-:W-:Y:S02]  /*15d0*/  ULOP3.LUT UR4, UR41, 0x10000, URZ, 0xfc, !UPT ;  /* 0x0001000029047892 */ /* 0x000fe4000f8efc3f */
[----:B------:R-:W-:Y:S02]  /*15e0*/  ULOP3.LUT UR5, UR5, 0x10000, URZ, 0xfc, !UPT ;  /* 0x0001000005057892 */ /* 0x000fe4000f8efc3f */
[----:B------:R-:W-:Y:S02]  /*15f0*/  ULEA UR6, UR39, UR4, 0xb ;  /* 0x0000000427067291 */ /* 0x000fe4000f8e583f */
[----:B------:R-:W-:-:S05]  /*1600*/  ULEA UR7, UR39, UR5, 0xa ;  /* 0x0000000527077291 */ /* 0x000fca000f8e503f */
[----:B------:R-:W-:Y:S02]  /*1610*/  UMOV UR8, UR6 ;  /* 0x0000000600087c82 */ /* 0x000fe40008000000 */
[----:B------:R-:W-:Y:S02]  /*1620*/  UMOV UR10, UR7 ;  /* 0x00000007000a7c82 */ /* 0x000fe40008000000 */
[----:B------:R-:W-:Y:S01]  /*1630*/  HGMMA.64x128x8.F32.TF32 R88, gdesc[UR8], RZ, !UPT, gsb0 ;  /* 0x05e00000085879f0 */ /* 0x000fe2000c0028ff */
[----:B------:R-:W-:Y:S01]  /*1640*/  UIADD3 UR8, UR6, 0x400, URZ ;  /* 0x0000040006087890 */ /* 0x000fe2000fffe03f */
[----:B------:R-:W-:Y:S01]  /*1650*/  UMOV UR9, 0x40000040 ;  /* 0x4000004000097882 */ /* 0x000fe20000000000 */
[----:B------:R-:W-:Y:S02]  /*1660*/  WARPGROUP.DEPBAR.LE gsb0, 0x0 ;  /* 0x00008000000079c5 */ /* 0x000fe40000010000 */
[----:B------:R-:W-:-:S07]  /*1670*/  WARPGROUP.ARRIVE ;  /* 0x00000000000079c5 */ /* 0x000fce0000000000 */
[----:B------:R-:W-:Y:S01]  /*1680*/  HGMMA.64x128x8.F32.TF32 R24, gdesc[UR8], RZ, !UPT, gsb0 ;  /* 0x05e00000081879f0 */ /* 0x000fe2000c0028ff */
[----:B------:R-:W-:Y:S02]  /*1690*/  UIADD3 UR8, UR6, 0x2, URZ ;  /* 0x0000000206087890 */ /* 0x000fe4000fffe03f */
[----:B------:R-:W-:Y:S01]  /*16a0*/  UIADD3 UR10, UR7, 0x2, URZ ;  /* 0x00000002070a7890 */ /* 0x000fe2000fffe03f */
[----:B------:R-:W-:Y:S01]  /*16b0*/  UMOV UR9, 0x40000040 ;  /* 0x4000004000097882 */ /* 0x000fe20000000000 */
[----:B------:R-:W-:Y:S01]  /*16c0*/  UMOV UR11, 0x40000040 ;  /* 0x40000040000b7882 */ /* 0x000fe20000000000 */
[----:B------:R-:W-:Y:S02]  /*16d0*/  WARPGROUP.DEPBAR.LE gsb0, 0x0 ;  /* 0x00008000000079c5 */ /* 0x000fe40000010000 */
[----:B------:R-:W-:-:S06]  /*16e0*/  WARPGROUP.ARRIVE ;  /* 0x00000000000079c5 */ /* 0x000fcc0000000000 */
[----:B------:R-:W-:Y:S01]  /*16f0*/  HGMMA.64x128x8.F32.TF32 R88, gdesc[UR8], R88, gsb0 ;  /* 0x05e00000085879f0 */ /* 0x000fe20008002858 */
[----:B------:R-:W-:Y:S01]  /*1700*/  UIADD3 UR8, UR6, 0x402, URZ ;  /* 0x0000040206087890 */ /* 0x000fe2000fffe03f */
[----:B------:R-:W-:Y:S01]  /*1710*/  UMOV UR9, 0x40000040 ;  /* 0x4000004000097882 */ /* 0x000fe20000000000 */
[----:B------:R-:W-:Y:S02]  /*1720*/  WARPGROUP.DEPBAR.LE gsb0, 0x0 ;  /* 0x00008000000079c5 */ /* 0x000fe40000010000 */
[----:B------:R-:W-:-:S07]  /*1730*/  WARPGROUP.ARRIVE ;  /* 0x00000000000079c5 */ /* 0x000fce0000000000 */
[----:B------:R-:W-:Y:S01]  /*1740*/  HGMMA.64x128x8.F32.TF32 R24, gdesc[UR8], R24, gsb0 ;  /* 0x05e00000081879f0 */ /* 0x000fe20008002818 */
        /* <DEDUP_REMOVED lines=23> */
[----:B------:R-:W-:Y:S03]  /*18c0*/  HGMMA.64x128x8.F32.TF32 R24, gdesc[UR8], R24, gsb0 ;  /* 0x05e00000081879f0 */ /* 0x000fe60008002818 */
[----:B------:R-:W-:Y:S02]  /*18d0*/  WARPGROUP.DEPBAR.LE gsb0, 0x0 ;  /* 0x00008000000079c5 */ /* 0x000fe40000010000 */
[----:B------:R-:W-:Y:S05]  /*18e0*/  @!P1 BRA `(.L_x_22) ;  /* 0x0000000400749947 */ /* 0x000fea0003800000 */
[----:B------:R-:W-:Y:S02]  /*18f0*/  UIADD3 UR6, UR39, 0x1, URZ ;  /* 0x0000000127067890 */ /* 0x000fe4000fffe03f */
[----:B------:R-:W-:Y:S02]  /*1900*/  IMAD.U32 R3, RZ, RZ, UR39 ;  /* 0x00000027ff037e24 */ /* 0x000fe4000f8e00ff */
[----:B------:R-:W-:-:S04]  /*1910*/  UISETP.NE.AND UP0, UPT, UR6, 0x3, UPT ;  /* 0x000000030600788c */ /* 0x000fc8000bf05270 */
[----:B------:R-:W-:Y:S02]  /*1920*/  USEL UR7, URZ, 0x1, UP0 ;  /* 0x000000013f077887 */ /* 0x000fe40008000000 */
[----:B------:R-:W-:Y:S02]  /*1930*/  USEL UR6, UR6, URZ, UP0 ;  /* 0x0000003f06067287 */ /* 0x000fe40008000000 */
[----:B------:R-:W-:-:S06]  /*1940*/  ULOP3.LUT UR7, UR38, UR7, URZ, 0x3c, !UPT ;  /* 0x0000000726077292 */ /* 0x000fcc000f8e3c3f */
[----:B------:R-:W-:-:S07]  /*1950*/  IMAD.U32 R7, RZ, RZ, UR7 ;  /* 0x00000007ff077e24 */ /* 0x000fce000f8e00ff */
.L_x_29:
[----:B------:R-:W-:Y:S05]  /*1960*/  @!P0 BRA `(.L_x_23) ;  /* 0x0000000000048947 */ /* 0x000fea0003800000 */
[----:B------:R-:W-:Y:S01]  /*1970*/  BPT.TRAP 0x1 ;  /* 0x000000040000795c */ /* 0x000fe20000300000 */
.L_x_23:
[----:B------:R-:W3:Y:S01]  /*1980*/  S2UR UR8, SR_CgaCtaId ;  /* 0x00000000000879c3 */ /* 0x000ee20000008800 */
[----:B------:R-:W-:Y:S01]  /*1990*/  UMOV UR7, 0x400 ;  /* 0x0000040000077882 */ /* 0x000fe20000000000 */
[----:B01----:R-:W-:Y:S01]  /*19a0*/  IMAD.U32 R5, RZ, RZ, UR6 ;  /* 0x00000006ff057e24 */ /* 0x003fe2000f8e00ff */
[----:B------:R-:W-:Y:S01]  /*19b0*/  SHF.L.U32 R4, R7, 0x1f, RZ ;  /* 0x0000001f07047819 */ /* 0x000fe200000006ff */
[----:B---3--:R-:W-:-:S06]  /*19c0*/  ULEA UR7, UR8, UR7, 0x18 ;  /* 0x0000000708077291 */ /* 0x008fcc000f8ec03f */
[----:B------:R-:W-:-:S04]  /*19d0*/  IMAD.U32 R6, RZ, RZ, UR7 ;  /* 0x00000007ff067e24 */ /* 0x000fc8000f8e00ff */
[----:B------:R-:W-:-:S04]  /*19e0*/  IMAD R5, R5, 0x8, R6 ;  /* 0x0000000805057824 */ /* 0x000fc800078e0206 */
[----:B------:R0:W1:Y:S01]  /*19f0*/  SYNCS.PHASECHK.TRANS64.TRYWAIT P1, [R5+URZ], R4 ;  /* 0x00000004050075a7 */ /* 0x000062000802017f */
[----:B------:R-:W-:Y:S05]  /*1a00*/  @!P0 BRA `(.L_x_24) ;  /* 0x0000000000048947 */ /* 0x000fea0003800000 */
[----:B------:R-:W-:Y:S01]  /*1a10*/  BPT.TRAP 0x1 ;  /* 0x000000040000795c */ /* 0x000fe20000300000 */
.L_x_24:
[----:B-1----:R-:W-:Y:S05]  /*1a20*/  @P1 BRA `(.L_x_25) ;  /* 0x0000000000081947 */ /* 0x002fea0003800000 */
[----:B------:R-:W1:Y:S02]  /*1a30*/  SYNCS.PHASECHK.TRANS64.TRYWAIT P1, [R5+URZ], R4 ;  /* 0x00000004050075a7 */ /* 0x000e64000802017f */
[----:B-1----:R-:W-:Y:S05]  /*1a40*/  @!P1 BRA `(.L_x_26) ;  /* 0x000000a4008c9947 */ /* 0x002fea0003800000 */
.L_x_25:
[----:B------:R-:W-:Y:S01]  /*1a50*/  ULEA UR7, UR6, UR4, 0xb ;  /* 0x0000000406077291 */ /* 0x000fe2000f8e583f */
[----:B------:R-:W-:Y:S01]  /*1a60*/  WARPGROUP.ARRIVE ;  /* 0x00000000000079c5 */ /* 0x000fe20000000000 */
[----:B------:R-:W-:Y:S01]  /*1a70*/  ULEA UR12, UR6, UR5, 0xa ;  /* 0x00000005060c7291 */ /* 0x000fe2000f8e503f */
[----:B------:R-:W-:Y:S01]  /*1a80*/  UMOV UR9, 0x40000040 ;  /* 0x4000004000097882 */ /* 0x000fe20000000000 */
[----:B------:R-:W-:-:S03]  /*1a90*/  UMOV UR11, 0x40000040 ;  /* 0x40000040000b7882 */ /* 0x000fc60000000000 */
[----:B------:R-:W-:Y:S02]  /*1aa0*/  UMOV UR8, UR7 ;  /* 0x0000000700087c82 */ /* 0x000fe40008000000 */
[----:B------:R-:W-:Y:S02]  /*1ab0*/  UMOV UR10, UR12 ;  /* 0x0000000c000a7c82 */ /* 0x000fe40008000000 */
        /* <DEDUP_REMOVED lines=44> */
[----:B------:R-:W-:Y:S01]  /*1d80*/  BPT.TRAP 0x1 ;  /* 0x000000040000795c */ /* 0x000fe20000300000 */
.L_x_27:
[----:B------:R-:W-:-:S13]  /*1d90*/  ISETP.NE.AND P1, PT, R22, RZ, PT ;  /* 0x000000ff1600720c */ /* 0x000fda0003f25270 */
[----:B01----:R-:W-:-:S04]  /*1da0*/  @P1 IMAD R4, R3, 0x8, R6 ;  /* 0x0000000803041824 */ /* 0x003fc800078e0206 */
[----:B------:R-:W-:-:S05]  /*1db0*/  @P1 VIADD R5, R4, 0x18 ;  /* 0x0000001804051836 */ /* 0x000fca0000000000 */
[----:B------:R-:W-:-:S04]  /*1dc0*/  @P1 PRMT R5, R152, 0x654, R5 ;  /* 0x0000065498051816 */ /* 0x000fc80000000005 */
[----:B------:R0:W-:Y:S01]  /*1dd0*/  @P1 SYNCS.ARRIVE.TRANS64.RED.A1T0 RZ, [R5+URZ], RZ ;  /* 0x000000ff05ff19a7 */ /* 0x0001e2000810043f */
[----:B------:R-:W-:-:S13]  /*1de0*/  ISETP.GT.U32.AND P1, PT, R19, 0x1, PT ;  /* 0x000000011300780c */ /* 0x000fda0003f24070 */
[----:B0-----:R-:W-:Y:S05]  /*1df0*/  @P1 BRA `(.L_x_28) ;  /* 0x0000000000041947 */ /* 0x001fea0003800000 */
[----:B------:R-:W-:Y:S01]  /*1e00*/  BPT.TRAP 0x1 ;  /* 0x000000040000795c */ /* 0x000fe20000300000 */
.L_x_28:
[----:B------:R-:W-:Y:S01]  /*1e10*/  UIADD3 UR6, UR6, 0x1, URZ ;  /* 0x0000000106067890 */ /* 0x000fe2000fffe03f */
[C---:B------:R-:W-:Y:S01]  /*1e20*/  ISETP.GT.AND P2, PT, R0.reuse, 0x1, PT ;  /* 0x000000010000780c */ /* 0x040fe20003f44270 */
[----:B------:R-:W-:Y:S02]  /*1e30*/  VIADD R3, R3, 0x1 ;  /* 0x0000000103037836 */ /* 0x000fe40000000000 */
[----:B------:R-:W-:Y:S01]  /*1e40*/  UISETP.NE.AND UP0, UPT, UR6, 0x3, UPT ;  /* 0x000000030600788c */ /* 0x000fe2000bf05270 */
[----:B------:R-:W-:Y:S02]  /*1e50*/  VIADD R0, R0, 0xffffffff ;  /* 0xffffffff00007836 */ /* 0x000fe40000000000 */
[C---:B------:R-:W-:Y:S01]  /*1e60*/  ISETP.NE.AND P1, PT, R3.reuse, 0x3, PT ;  /* 0x000000030300780c */ /* 0x040fe20003f25270 */
[----:B------:R-:W-:Y:S02]  /*1e70*/  USEL UR7, URZ, 0x1, UP0 ;  /* 0x000000013f077887 */ /* 0x000fe40008000000 */
[----:B------:R-:W-:Y:S01]  /*1e80*/  USEL UR6, UR6, URZ, UP0 ;  /* 0x0000003f06067287 */ /* 0x000fe20008000000 */
[----:B------:R-:W-:-:S03]  /*1e90*/  SEL R3, R3, RZ, P1 ;  /* 0x000000ff03037207 */ /* 0x000fc60000800000 */
[----:B------:R-:W-:Y:S01]  /*1ea0*/  LOP3.LUT R7, R7, UR7, RZ, 0x3c, !PT ;  /* 0x0000000707077c12 */ /* 0x000fe2000f8e3cff */
[----:B------:R-:W-:Y:S07]  /*1eb0*/  @P2 BRA `(.L_x_29) ;  /* 0xfffffff800a82947 */ /* 0x000fee000383ffff */
.L_x_22:
[----:B------:R-:W3:Y:S02]  /*1ec0*/  LDC R0, c[0x0][0x28c] ;  /* 0x0000a300ff007b82 */ /* 0x000ee40000000800 */
[----:B---3--:R-:W-:-:S13]  /*1ed0*/  ISETP.GE.AND P1, PT, R0, 0x1, PT ;  /* 0x000000010000780c */ /* 0x008fda0003f26270 */
[----:B------:R-:W-:Y:S05]  /*1ee0*/  @!P1 BRA `(.L_x_30) ;  /* 0x0000000000509947 */ /* 0x000fea0003800000 */
[----:B------:R-:W-:Y:S05]  /*1ef0*/  @!P0 BRA `(.L_x_31) ;  /* 0x0000000000048947 */ /* 0x000fea0003800000 */
[----:B------:R-:W-:Y:S01]  /*1f00*/  BPT.TRAP 0x1 ;  /* 0x000000040000795c */ /* 0x000fe20000300000 */
.L_x_31:
[----:B------:R-:W-:Y:S01]  /*1f10*/  ISETP.NE.AND P0, PT, R22, RZ, PT ;  /* 0x000000ff1600720c */ /* 0x000fe20003f05270 */
[----:B------:R-:W-:Y:S01]  /*1f20*/  BSSY B0, `(.L_x_32) ;  /* 0x000000e000007945 */ /* 0x000fe20003800000 */
[----:B------:R-:W-:-:S11]  /*1f30*/  ISETP.GT.U32.AND P1, PT, R19, 0x1, PT ;  /* 0x000000011300780c */ /* 0x000fd60003f24070 */
[----:B------:R-:W-:Y:S05]  /*1f40*/  @!P0 BRA `(.L_x_33) ;  /* 0x00000000002c8947 */ /* 0x000fea0003800000 */
[----:B------:R-:W-:-:S04]  /*1f50*/  UISETP.LT.AND UP0, UPT, UR40, 0x1, UPT ;  /* 0x000000012800788c */ /* 0x000fc8000bf01270 */
[----:B------:R-:W-:-:S04]  /*1f60*/  USEL UR6, UR40, 0x1, UP0 ;  /* 0x0000000128067887 */ /* 0x000fc80008000000 */
[----:B------:R-:W-:-:S04]  /*1f70*/  UIADD3 UR6, UR39, UR40, -UR6 ;  /* 0x0000002827067290 */ /* 0x000fc8000fffe806 */
[----:B------:R-:W-:-:S04]  /*1f80*/  UIMAD.WIDE.U32 UR4, UR6, -0x55555555, URZ ;  /* 0xaaaaaaab060478a5 */ /* 0x000fc8000f8e003f */
[----:B------:R-:W-:-:S04]  /*1f90*/  USHF.R.U32.HI UR4, URZ, 0x1, UR5 ;  /* 0x000000013f047899 */ /* 0x000fc80008011605 */
[----:B------:R-:W-:-:S06]  /*1fa0*/  UIMAD UR6, UR4, -0x3, UR6 ;  /* 0xfffffffd040678a4 */ /* 0x000fcc000f8e0206 */
[----:B------:R-:W-:-:S04]  /*1fb0*/  IMAD.U32 R3, RZ, RZ, UR6 ;  /* 0x00000006ff037e24 */ /* 0x000fc8000f8e00ff */
[----:B------:R-:W-:-:S04]  /*1fc0*/  IMAD R0, R3, 0x8, R6 ;  /* 0x0000000803007824 */ /* 0x000fc800078e0206 */
[----:B------:R-:W-:-:S05]  /*1fd0*/  VIADD R3, R0, 0x18 ;  /* 0x0000001800037836 */ /* 0x000fca0000000000 */
[----:B------:R-:W-:-:S04]  /*1fe0*/  PRMT R3, R152, 0x654, R3 ;  /* 0x0000065498037816 */ /* 0x000fc80000000003 */
[----:B------:R3:W-:Y:S03]  /*1ff0*/  SYNCS.ARRIVE.TRANS64.RED.A1T0 RZ, [R3+URZ], RZ ;  /* 0x000000ff03ff79a7 */ /* 0x0007e6000810043f */
.L_x_33:
[----:B------:R-:W-:Y:S05]  /*2000*/  BSYNC B0 ;  /* 0x0000000000007941 */ /* 0x000fea0003800000 */
.L_x_32:
[----:B------:R-:W-:Y:S05]  /*2010*/  @P1 BRA `(.L_x_30) ;  /* 0x0000000000041947 */ /* 0x000fea0003800000 */
[----:B------:R-:W-:Y:S01]  /*2020*/  BPT.TRAP 0x1 ;  /* 0x000000040000795c */ /* 0x000fe20000300000 */
.L_x_30:
[----:B------:R-:W4:Y:S01]  /*2030*/  LDC R6, c[0x0][0x288] ;  /* 0x0000a200ff067b82 */ /* 0x000f220000000800 */
[--C-:B------:R-:W-:Y:S01]  /*2040*/  SHF.R.U32.HI R0, RZ, 0x2, R18.reuse ;  /* 0x00000002ff007819 */ /* 0x100fe20000011612 */
[----:B------:R-:W-:Y:S01]  /*2050*/  IMAD.SHL.U32 R13, R154, 0x80, RZ ;  /* 0x000000809a0d7824 */ /* 0x000fe200078e00ff */
[----:B01----:R-:W-:Y:S01]  /*2060*/  SHF.R.U32.HI R5, RZ, 0x7, R18 ;  /* 0x00000007ff057819 */ /* 0x003fe20000011612 */
[----:B------:R-:W-:Y:S01]  /*2070*/  UIADD3 UR39, UR40, UR39, URZ ;  /* 0x0000002728277290 */ /* 0x000fe2000fffe03f */
[----:B------:R-:W-:Y:S01]  /*2080*/  LOP3.LUT R4, R18, 0x60, RZ, 0xc0, !PT ;  /* 0x0000006012047812 */ /* 0x000fe200078ec0ff */
[----:B------:R-:W-:Y:S01]  /*2090*/  ULDC UR7, c[0x0][0x284] ;  /* 0x0000a10000077ab9 */ /* 0x000fe20000000800 */
[----:B---3--:R-:W-:Y:S01]  /*20a0*/  LOP3.LUT R3, R0, 0x7, RZ, 0xc0, !PT ;  /* 0x0000000700037812 */ /* 0x008fe200078ec0ff */
[----:B------:R-:W-:Y:S01]  /*20b0*/  UISETP.GT.U32.AND UP0, UPT, UR39, 0x2, UPT ;  /* 0x000000022700788c */ /* 0x000fe2000bf04070 */
[----:B------:R-:W-:Y:S01]  /*20c0*/  LOP3.LUT R0, R5, 0x1, RZ, 0xc0, !PT ;  /* 0x0000000105007812 */ /* 0x000fe200078ec0ff */
[----:B------:R-:W-:Y:S01]  /*20d0*/  UISETP.GE.U32.AND UP1, UPT, UR40, 0x3, UPT ;  /* 0x000000032800788c */ /* 0x000fe2000bf26070 */
[----:B------:R-:W-:Y:S01]  /*20e0*/  SHF.R.U32.HI R10, RZ, 0x1, R4 ;  /* 0x00000001ff0a7819 */ /* 0x000fe20000011604 */
[----:B------:R-:W-:Y:S01]  /*20f0*/  UISETP.LT.U32.AND UP0, UPT, UR40, 0x3, UP0 ;  /* 0x000000032800788c */ /* 0x000fe20008701070 */
[----:B------:R-:W-:Y:S01]  /*2100*/  LOP3.LUT R4, R18, 0x3, RZ, 0xc0, !PT ;  /* 0x0000000312047812 */ /* 0x000fe200078ec0ff */
[----:B------:R-:W-:Y:S01]  /*2110*/  IMAD.SHL.U32 R8, R0, 0x40, RZ ;  /* 0x0000004000087824 */ /* 0x000fe200078e00ff */
[----:B------:R-:W-:Y:S01]  /*2120*/  IADD3 R5, RZ, -R10, -R3 ;  /* 0x8000000aff057210 */ /* 0x000fe20007ffe803 */
[----:B------:R-:W-:Y:S01]  /*2130*/  ULDC.64 UR8, c[0x0][0x5d0] ;  /* 0x0001740000087ab9 */ /* 0x000fe20000000a00 */
[----:B------:R-:W-:Y:S01]  /*2140*/  SHF.R.S32.HI R21, RZ, 0x1f, R23 ;  /* 0x0000001fff157819 */ /* 0x000fe20000011417 */
[----:B------:R-:W-:Y:S01]  /*2150*/  UIMAD.WIDE.U32 UR4, UR39, -0x55555555, URZ ;  /* 0xaaaaaaab270478a5 */ /* 0x000fe2000f8e003f */
[----:B--2---:R-:W-:Y:S01]  /*2160*/  LOP3.LUT R157, R8, 0x40, R3, 0xe2, !PT ;  /* 0x00000040089d7812 */ /* 0x004fe200078ee203 */
[----:B------:R-:W-:Y:S01]  /*2170*/  IMAD R3, R0, -0x40, R5 ;  /* 0xffffffc000037824 */ /* 0x000fe200078e0205 */
[----:B------:R-:W-:Y:S01]  /*2180*/  USEL UR6, URZ, 0x1, !UP0 ;  /* 0x000000013f067887 */ /* 0x000fe2000c000000 */
[----:B------:R-:W-:Y:S01]  /*2190*/  IMAD.SHL.U32 R0, R153, 0x100, RZ ;  /* 0x0000010099007824 */ /* 0x000fe200078e00ff */
[----:B------:R-:W-:Y:S01]  /*21a0*/  USHF.R.U32.HI UR4, URZ, 0x1, UR5 ;  /* 0x000000013f047899 */ /* 0x000fe20008011605 */
[----:B----4-:R-:W-:Y:S01]  /*21b0*/  IMAD R12, R4, -0x2, R6 ;  /* 0xfffffffe040c7824 */ /* 0x010fe200078e0206 */
[----:B------:R-:W-:Y:S01]  /*21c0*/  ISETP.GE.AND P0, PT, R13, R6, PT ;  /* 0x000000060d00720c */ /* 0x000fe20003f06270 */
[----:B------:R-:W-:Y:S01]  /*21d0*/  IMAD.SHL.U32 R6, R18, 0x2, RZ ;  /* 0x0000000212067824 */ /* 0x000fe200078e00ff */
[----:B------:R-:W-:Y:S01]  /*21e0*/  ULOP3.LUT UR38, UR38, UR6, URZ, 0x3c, !UPT ;  /* 0x0000000626267292 */ /* 0x000fe2000f8e3c3f */
[----:B------:R-:W-:Y:S01]  /*21f0*/  IMAD R4, R21, UR8, RZ ;  /* 0x0000000815047c24 */ /* 0x000fe2000f8e02ff */
[C---:B------:R-:W-:Y:S01]  /*2200*/  ISETP.GE.OR P0, PT, R0.reuse, UR7, P0 ;  /* 0x0000000700007c0c */ /* 0x040fe20008706670 */
[----:B------:R-:W-:Y:S01]  /*2210*/  IMAD.WIDE R8, R153, 0x100, RZ ;  /* 0x0000010099087825 */ /* 0x000fe200078e02ff */
[----:B------:R-:W-:Y:S01]  /*2220*/  LOP3.LUT R6, R13, 0x6, R6, 0xf8, !PT ;  /* 0x000000060d067812 */ /* 0x000fe200078ef806 */
[----:B------:R-:W-:Y:S01]  /*2230*/  UIMAD UR39, UR4, -0x3, UR39 ;  /* 0xfffffffd042778a4 */ /* 0x000fe2000f8e0227 */
[----:B------:R-:W-:Y:S01]  /*2240*/  IADD3 R3, -R0, UR7, R3 ;  /* 0x0000000700037c10 */ /* 0x000fe2000fffe103 */
[----:B------:R-:W-:Y:S01]  /*2250*/  IMAD R11, R23, UR9, R4 ;  /* 0x00000009170b7c24 */ /* 0x000fe2000f8e0204 */
[----:B------:R-:W-:Y:S01]  /*2260*/  SHF.R.S32.HI R7, RZ, 0x1f, R6 ;  /* 0x0000001fff077819 */ /* 0x000fe20000011406 */
[----:B------:R-:W-:Y:S01]  /*2270*/  @UP1 ULOP3.LUT UR38, UR38, 0x1, UR4, 0x78, !UPT ;  /* 0x0000000126261892 */ /* 0x000fe2000f8e7804 */
[----:B------:R-:W-:Y:S01]  /*2280*/  LOP3.LUT R157, R8, R157, R10, 0xfe, !PT ;  /* 0x0000009d089d7212 */ /* 0x000fe200078efe0a */
[----:B------:R-:W-:-:S02]  /*2290*/  IMAD.IADD R0, R12, 0x1, -R13 ;  /* 0x000000010c007824 */ /* 0x000fc400078e0a0d */
[----:B------:R-:W-:-:S04]  /*22a0*/  IMAD.WIDE.U32 R4, R23, UR8, R6 ;  /* 0x0000000817047c25 */ /* 0x000fc8000f8e0006 */
[----:B------:R-:W-:Y:S02]  /*22b0*/  IMAD.IADD R11, R5, 0x1, R11 ;  /* 0x00000001050b7824 */ /* 0x000fe400078e020b */
[----:B------:R-:W-:Y:S02]  /*22c0*/  IMAD.MOV.U32 R153, RZ, RZ, -0x1 ;  /* 0xffffffffff997424 */ /* 0x000fe400078e00ff */
[----:B------:R-:W-:Y:S01]  /*22d0*/  IMAD.MOV.U32 R10, RZ, RZ, R4 ;  /* 0x000000ffff0a7224 */ /* 0x000fe200078e0004 */
[----:B------:R-:W-:Y:S06]  /*22e0*/  @P0 BRA `(.L_x_34) ;  /* 0x0000008000600947 */ /* 0x000fec0003800000 */
[----:B------:R-:W0:Y:S01]  /*22f0*/  LDC.64 R4, c[0x0][0x5c8] ;  /* 0x00017200ff047b82 */ /* 0x000e220000000a00 */
[----:B-----5:R-:W-:Y:S01]  /*2300*/  FSETP.NEU.AND P0, PT, R156, RZ, PT ;  /* 0x000000ff9c00720b */ /* 0x020fe20003f0d000 */
[----:B------:R-:W-:Y:S01]  /*2310*/  BSSY B0, `(.L_x_34) ;  /* 0x0000815000007945 */ /* 0x000fe20003800000 */
[----:B------:R-:W-:-:S04]  /*2320*/  ISETP.GT.AND P3, PT, R3, RZ, PT ;  /* 0x000000ff0300720c */ /* 0x000fc80003f64270 */
[----:B------:R-:W-:Y:S01]  /*2330*/  ISETP.GT.AND P2, PT, R0, RZ, P3 ;  /* 0x000000ff0000720c */ /* 0x000fe20001f44270 */
[-C--:B0-----:R-:W-:Y:S02]  /*2340*/  IMAD R12, R9, R4.reuse, RZ ;  /* 0x00000004090c7224 */ /* 0x081fe400078e02ff */
[----:B------:R-:W-:-:S04]  /*2350*/  IMAD.WIDE.U32 R170, R157, R4, R10 ;  /* 0x000000049daa7225 */ /* 0x000fc800078e000a */
[----:B------:R-:W-:-:S04]  /*2360*/  IMAD R11, R157, R5, R12 ;  /* 0x000000059d0b7224 */ /* 0x000fc800078e020c */
[----:B------:R-:W-:Y:S01]  /*2370*/  IMAD.IADD R173, R171, 0x1, R11 ;  /* 0x00000001abad7824 */ /* 0x000fe200078e020b */
[----:B------:R-:W-:Y:S06]  /*2380*/  @!P0 BRA `(.L_x_35) ;  /* 0x0000005c00108947 */ /* 0x000fec0003800000 */
[----:B------:R-:W0:Y:S01]  /*2390*/  LDC.64 R12, c[0x0][0x5b8] ;  /* 0x00016e00ff0c7b82 */ /* 0x000e220000000a00 */
[----:B------:R-:W-:-:S07]  /*23a0*/  ULDC.64 UR4, c[0x0][0x5c0] ;  /* 0x0001700000047ab9 */ /* 0x000fce0000000a00 */
[----:B------:R-:W1:Y:S08]  /*23b0*/  LDC.64 R14, c[0x0][0x5b0] ;  /* 0x00016c00ff0e7b82 */ /* 0x000e700000000a00 */
[----:B------:R-:W2:Y:S01]  /*23c0*/  LDC.64 R10, c[0x0][0x5a8] ;  /* 0x00016a00ff0a7b82 */ /* 0x000ea20000000a00 */
[----:B0-----:R-:W-:-:S04]  /*23d0*/  IMAD R20, R21, R12, RZ ;  /* 0x0000000c15147224 */ /* 0x001fc800078e02ff */
[C---:B------:R-:W-:Y:S02]  /*23e0*/  IMAD R13, R23.reuse, R13, R20 ;  /* 0x0000000d170d7224 */ /* 0x040fe400078e0214 */
[----:B------:R-:W-:-:S04]  /*23f0*/  IMAD.WIDE.U32 R20, R23, R12, R6 ;  /* 0x0000000c17147225 */ /* 0x000fc800078e0006 */
[-C--:B-1----:R-:W-:Y:S02]  /*2400*/  IMAD R154, R9, R14.reuse, RZ ;  /* 0x0000000e099a7224 */ /* 0x082fe400078e02ff */
[----:B------:R-:W-:Y:S02]  /*2410*/  IMAD.IADD R159, R21, 0x1, R13 ;  /* 0x00000001159f7824 */ /* 0x000fe400078e020d */
[----:B------:R-:W-:Y:S02]  /*2420*/  IMAD.MOV.U32 R158, RZ, RZ, R20 ;  /* 0x000000ffff9e7224 */ /* 0x000fe400078e0014 */
[C---:B------:R-:W-:Y:S02]  /*2430*/  IMAD R171, R157.reuse, R15, R154 ;  /* 0x0000000f9dab7224 */ /* 0x040fe400078e029a */
[----:B------:R-:W-:-:S04]  /*2440*/  IMAD.WIDE.U32 R160, R157, R14, R158 ;  /* 0x0000000e9da07225 */ /* 0x000fc800078e009e */
[----:B------:R-:W-:Y:S01]  /*2450*/  IMAD.IADD R154, R161, 0x1, R171 ;  /* 0x00000001a19a7824 */ /* 0x000fe200078e02ab */
[----:B--2---:R-:W-:-:S04]  /*2460*/  LEA R162, P0, R160, R10, 0x2 ;  /* 0x0000000aa0a27211 */ /* 0x004fc800078010ff */
[----:B------:R-:W-:-:S05]  /*2470*/  LEA.HI.X R163, R160, R11, R154, 0x2, P0 ;  /* 0x0000000ba0a37211 */ /* 0x000fca00000f149a */
[----:B------:R0:W2:Y:S01]  /*2480*/  @P2 LDG.E.LTC128B R154, desc[UR36][R162.64] ;  /* 0x00000024a29a2981 */ /* 0x0000a2000c1e1920 */
[----:B------:R-:W-:Y:S01]  /*2490*/  LEA R160, P0, R170, UR4, 0x2 ;  /* 0x00000004aaa07c11 */ /* 0x000fe2000f8010ff */
[----:B------:R-:W-:Y:S01]  /*24a0*/  IMAD.WIDE.U32 R164, R157, R14, R6 ;  /* 0x0000000e9da47225 */ /* 0x000fe200078e0006 */
[----:B------:R-:W-:Y:S01]  /*24b0*/  ISETP.GT.AND P1, PT, R0, 0x1, P3 ;  /* 0x000000010000780c */ /* 0x000fe20001f24270 */
[----:B------:R-:W-:Y:S02]  /*24c0*/  BSSY B1, `(.L_x_36) ;  /* 0x0000011000017945 */ /* 0x000fe40003800000 */
[----:B------:R-:W-:Y:S02]  /*24d0*/  IMAD.IADD R165, R171, 0x1, R165 ;  /* 0x00000001aba57824 */ /* 0x000fe400078e02a5 */
[----:B------:R-:W-:Y:S01]  /*24e0*/  IMAD.WIDE.U32 R166, R23, R12, R164 ;  /* 0x0000000c17a67225 */ /* 0x000fe200078e00a4 */
[----:B0-----:R-:W-:-:S03]  /*24f0*/  SHF.L.U64.HI R163, R14, 0x3, R15 ;  /* 0x000000030ea37819 */ /* 0x001fc6000001020f */
[----:B------:R-:W-:Y:S01]  /*2500*/  IMAD.SHL.U32 R162, R14, 0x8, RZ ;  /* 0x000000080ea27824 */ /* 0x000fe200078e00ff */
[----:B--2---:R-:W-:-:S05]  /*2510*/  LOP3.LUT R161, R154, 0xffffe000, RZ, 0xc0, !PT ;  /* 0xffffe0009aa17812 */ /* 0x004fca00078ec0ff */
[----:B------:R-:W-:Y:S01]  /*2520*/  FMUL R169, R161, R156 ;  /* 0x0000009ca1a97220 */ /* 0x000fe20000400000 */
[----:B------:R-:W-:Y:S01]  /*2530*/  LEA.HI.X R161, R170, UR5, R173, 0x2, P0 ;  /* 0x00000005aaa17c11 */ /* 0x000fe200080f14ad */
[----:B------:R-:W-:Y:S01]  /*2540*/  IMAD.WIDE.U32 R172, R157, R14, R162 ;  /* 0x0000000e9dac7225 */ /* 0x000fe200078e00a2 */
[----:B------:R-:W-:-:S03]  /*2550*/  LEA R164, P0, R166, R10, 0x2 ;  /* 0x0000000aa6a47211 */ /* 0x000fc600078010ff */
[----:B------:R-:W-:Y:S01]  /*2560*/  FFMA R169, R88, R155, R169 ;  /* 0x0000009b58a97223 */ /* 0x000fe200000000a9 */
[----:B------:R-:W-:-:S04]  /*2570*/  IMAD.IADD R88, R13, 0x1, R167 ;  /* 0x000000010d587824 */ /* 0x000fc800078e02a7 */
[----:B------:R-:W-:Y:S02]  /*2580*/  F2FP.TF32.F32.PACK_B R169, R169 ;  /* 0x000000a9ffa9723e */ /* 0x000fe400024050ff */
[----:B------:R-:W-:-:S03]  /*2590*/  LEA.HI.X R165, R166, R11, R88, 0x2, P0 ;  /* 0x0000000ba6a57211 */ /* 0x000fc600000f1458 */
[----:B------:R0:W-:Y:S01]  /*25a0*/  @P2 STG.E desc[UR36][R160.64], R169 ;  /* 0x000000a9a0002986 */ /* 0x0001e2000c101924 */
[----:B------:R-:W-:Y:S05]  /*25b0*/  @!P1 BRA `(.L_x_37) ;  /* 0x0000000000049947 */ /* 0x000fea0003800000 */
[----:B------:R1:W5:Y:S02]  /*25c0*/  LDG.E.LTC128B R154, desc[UR36][R164.64+0x4] ;  /* 0x00000424a49a7981 */ /* 0x000364000c1e1920 */
.L_x_37:
[----:B------:R-:W-:Y:S05]  /*25d0*/  BSYNC B1 ;  /* 0x0000000000017941 */ /* 0x000fea0003800000 */
.L_x_36:
[----:B-----5:R-:W-:Y:S01]  /*25e0*/  LOP3.LUT R167, R154, 0xffffe000, RZ, 0xc0, !PT ;  /* 0xffffe0009aa77812 */ /* 0x020fe200078ec0ff */
[----:B------:R-:W-:Y:S01]  /*25f0*/  IMAD.IADD R171, R171, 0x1, R173 ;  /* 0x00000001abab7824 */ /* 0x000fe200078e02ad */
[----:B------:R-:W-:Y:S02]  /*2600*/  ISETP.GT.AND P0, PT, R3, 0x8, PT ;  /* 0x000000080300780c */ /* 0x000fe40003f04270 */
[----:B------:R-:W-:Y:S01]  /*2610*/  IADD3 R166, P4, R20, R172, RZ ;  /* 0x000000ac14a67210 */ /* 0x000fe20007f9e0ff */
[----:B------:R-:W-:Y:S01]  /*2620*/  FMUL R88, R167, R156 ;  /* 0x0000009ca7587220 */ /* 0x000fe20000400000 */
[----:B------:R-:W-:-:S03]  /*2630*/  ISETP.GT.AND P2, PT, R0, RZ, P0 ;  /* 0x000000ff0000720c */ /* 0x000fc60000744270 */
[----:B------:R-:W-:Y:S01]  /*2640*/  FFMA R175, R89, R155, R88 ;  /* 0x0000009b59af7223 */ /* 0x000fe20000000058 */
[----:B------:R-:W-:Y:S01]  /*2650*/  IMAD.X R167, R171, 0x1, R159, P4 ;  /* 0x00000001aba77824 */ /* 0x000fe200020e069f */
[----:B------:R-:W-:-:S03]  /*2660*/  LEA R88, P4, R166, R10, 0x2 ;  /* 0x0000000aa6587211 */ /* 0x000fc600078810ff */
[----:B------:R-:W-:Y:S02]  /*2670*/  F2FP.TF32.F32.PACK_B R175, R175 ;  /* 0x000000afffaf723e */ /* 0x000fe400024050ff */
[----:B------:R-:W-:-:S03]  /*2680*/  LEA.HI.X R89, R166, R11, R167, 0x2, P4 ;  /* 0x0000000ba6597211 */ /* 0x000fc600020f14a7 */
[----:B------:R2:W-:Y:S04]  /*2690*/  @P1 STG.E desc[UR36][R160.64+0x4], R175 ;  /* 0x000004afa0001986 */ /* 0x0005e8000c101924 */
[----:B------:R3:W0:Y:S01]  /*26a0*/  @P2 LDG.E.LTC128B R154, desc[UR36][R88.64] ;  /* 0x00000024589a2981 */ /* 0x000622000c1e1920 */
[----:B------:R-:W-:Y:S01]  /*26b0*/  IMAD.SHL.U32 R167, R4, 0x20, RZ ;  /* 0x0000002004a77824 */ /* 0x000fe200078e00ff */
[----:B------:R-:W-:Y:S01]  /*26c0*/  IADD3 R172, P1, R6, R172, RZ ;  /* 0x000000ac06ac7210 */ /* 0x000fe20007f3e0ff */
[----:B------:R-:W-:Y:S03]  /*26d0*/  BSSY B1, `(.L_x_38) ;  /* 0x0000011000017945 */ /* 0x000fe60003800000 */
[----:B------:R-:W-:Y:S01]  /*26e0*/  IADD3 R170, P4, R167, R160, RZ ;  /* 0x000000a0a7aa7210 */ /* 0x000fe20007f9e0ff */
[----:B------:R-:W-:Y:S01]  /*26f0*/  IMAD.X R173, R7, 0x1, R171, P1 ;  /* 0x0000000107ad7824 */ /* 0x000fe200008e06ab */
[----:B------:R-:W-:Y:S01]  /*2700*/  ISETP.GT.AND P1, PT, R0, 0x1, P0 ;  /* 0x000000010000780c */ /* 0x000fe20000724270 */
[----:B------:R-:W-:-:S03]  /*2710*/  IMAD.WIDE.U32 R172, R23, R12, R172 ;  /* 0x0000000c17ac7225 */ /* 0x000fc600078e00ac */
[----:B---3--:R-:W-:Y:S02]  /*2720*/  LEA R88, P5, R172, R10, 0x2 ;  /* 0x0000000aac587211 */ /* 0x008fe400078a10ff */
[----:B0-----:R-:W-:-:S05]  /*2730*/  LOP3.LUT R169, R154, 0xffffe000, RZ, 0xc0, !PT ;  /* 0xffffe0009aa97812 */ /* 0x001fca00078ec0ff */
[----:B------:R-:W-:-:S04]  /*2740*/  FMUL R169, R169, R156 ;  /* 0x0000009ca9a97220 */ /* 0x000fc80000400000 */
[----:B------:R-:W-:Y:S01]  /*2750*/  FFMA R177, R90, R155, R169 ;  /* 0x0000009b5ab17223 */ /* 0x000fe200000000a9 */
[----:B------:R-:W-:Y:S01]  /*2760*/  SHF.L.U64.HI R169, R4, 0x5, R5 ;  /* 0x0000000504a97819 */ /* 0x000fe20000010205 */
[----:B------:R-:W-:-:S03]  /*2770*/  IMAD.IADD R90, R13, 0x1, R173 ;  /* 0x000000010d5a7824 */ /* 0x000fc600078e02ad */
[----:B------:R-:W-:Y:S01]  /*2780*/  F2FP.TF32.F32.PACK_B R177, R177 ;  /* 0x000000b1ffb1723e */ /* 0x000fe200024050ff */
[----:B------:R-:W-:Y:S01]  /*2790*/  IMAD.X R171, R169, 0x1, R161, P4 ;  /* 0x00000001a9ab7824 */ /* 0x000fe200020e06a1 */
[----:B------:R-:W-:-:S04]  /*27a0*/  LEA.HI.X R89, R172, R11, R90, 0x2, P5 ;  /* 0x0000000bac597211 */ /* 0x000fc800028f145a */
[----:B------:R2:W-:Y:S01]  /*27b0*/  @P2 STG.E desc[UR36][R170.64], R177 ;  /* 0x000000b1aa002986 */ /* 0x0005e2000c101924 */
[----:B------:R-:W-:Y:S05]  /*27c0*/  @!P1 BRA `(.L_x_39) ;  /* 0x0000000000049947 */ /* 0x000fea0003800000 */
[----:B------:R0:W5:Y:S02]  /*27d0*/  LDG.E.LTC128B R154, desc[UR36][R88.64+0x4] ;  /* 0x00000424589a7981 */ /* 0x000164000c1e1920 */
.L_x_39:
[----:B------:R-:W-:Y:S05]  /*27e0*/  BSYNC B1 ;  /* 0x0000000000017941 */ /* 0x000fea0003800000 */
.L_x_38:
[----:B-----5:R-:W-:Y:S01]  /*27f0*/  LOP3.LUT R173, R154, 0xffffe000, RZ, 0xc0, !PT ;  /* 0xffffe0009aad7812 */ /* 0x020fe200078ec0ff */
[----:B------:R-:W-:Y:S01]  /*2800*/  BSSY B1, `(.L_x_40) ;  /* 0x000000a000017945 */ /* 0x000fe20003800000 */
[----:B------:R-:W-:-:S03]  /*2810*/  ISETP.GT.AND P2, PT, R0, 0x8, P3 ;  /* 0x000000080000780c */ /* 0x000fc60001f44270 */
[----:B------:R-:W-:-:S04]  /*2820*/  FMUL R90, R173, R156 ;  /* 0x0000009cad5a7220 */ /* 0x000fc80000400000 */
[----:B------:R-:W-:Y:S01]  /*2830*/  FFMA R173, R91, R155, R90 ;  /* 0x0000009b5bad7223 */ /* 0x000fe2000000005a */
[----:B------:R-:W-:Y:S02]  /*2840*/  @P1 IMAD.MOV.U32 R90, RZ, RZ, R170 ;  /* 0x000000ffff5a1224 */ /* 0x000fe400078e00aa */
[----:B------:R-:W-:Y:S02]  /*2850*/  @P1 IMAD.MOV.U32 R91, RZ, RZ, R171 ;  /* 0x000000ffff5b1224 */ /* 0x000fe400078e00ab */
[----:B------:R-:W-:-:S05]  /*2860*/  F2FP.TF32.F32.PACK_B R173, R173 ;  /* 0x000000adffad723e */ /* 0x000fca00024050ff */
[----:B------:R3:W-:Y:S01]  /*2870*/  @P1 STG.E desc[UR36][R90.64+0x4], R173 ;  /* 0x000004ad5a001986 */ /* 0x0007e2000c101924 */
[----:B------:R-:W-:Y:S05]  /*2880*/  @!P2 BRA `(.L_x_41) ;  /* 0x000000000004a947 */ /* 0x000fea0003800000 */
[----:B------:R4:W5:Y:S02]  /*2890*/  LDG.E.LTC128B R154, desc[UR36][R164.64+0x20] ;  /* 0x00002024a49a7981 */ /* 0x000964000c1e1920 */
.L_x_41:
[----:B------:R-:W-:Y:S05]  /*28a0*/  BSYNC B1 ;  /* 0x0000000000017941 */ /* 0x000fea0003800000 */
.L_x_40:
[----:B---3-5:R-:W-:Y:S01]  /*28b0*/  LOP3.LUT R91, R154, 0xffffe000, RZ, 0xc0, !PT ;  /* 0xffffe0009a5b7812 */ /* 0x028fe200078ec0ff */
[----:B------:R-:W-:Y:S01]  /*28c0*/  @P2 IMAD.MOV.U32 R90, RZ, RZ, R160 ;  /* 0x000000ffff5a2224 */ /* 0x000fe200078e00a0 */
[----:B------:R-:W-:Y:S01]  /*28d0*/  ISETP.GT.AND P1, PT, R0, 0x9, P3 ;  /* 0x000000090000780c */ /* 0x000fe20001f24270 */
[----:B------:R-:W-:Y:S02]  /*28e0*/  BSSY B1, `(.L_x_42) ;  /* 0x0000008000017945 */ /* 0x000fe40003800000 */
[----:B------:R-:W-:-:S04]  /*28f0*/  FMUL R91, R91, R156 ;  /* 0x0000009c5b5b7220 */ /* 0x000fc80000400000 */
[----:B------:R-:W-:Y:S01]  /*2900*/  FFMA R173, R92, R155, R91 ;  /* 0x0000009b5cad7223 */ /* 0x000fe2000000005b */
[----:B------:R-:W-:-:S04]  /*2910*/  @P2 IMAD.MOV.U32 R91, RZ, RZ, R161 ;  /* 0x000000ffff5b2224 */ /* 0x000fc800078e00a1 */
[----:B------:R-:W-:-:S05]  /*2920*/  F2FP.TF32.F32.PACK_B R173, R173 ;  /* 0x000000adffad723e */ /* 0x000fca00024050ff */
[----:B------:R3:W-:Y:S01]  /*2930*/  @P2 STG.E desc[UR36][R90.64+0x20], R173 ;  /* 0x000020ad5a002986 */ /* 0x0007e2000c101924 */
[----:B------:R-:W-:Y:S05]  /*2940*/  @!P1 BRA `(.L_x_43) ;  /* 0x0000000000049947 */ /* 0x000fea0003800000 */
[----:B------:R0:W5:Y:S02]  /*2950*/  LDG.E.LTC128B R154, desc[UR36][R164.64+0x24] ;  /* 0x00002424a49a7981 */ /* 0x000164000c1e1920 */
.L_x_43:
[----:B------:R-:W-:Y:S05]  /*2960*/  BSYNC B1 ;  /* 0x0000000000017941 */ /* 0x000fea0003800000 */
.L_x_42:
[----:B---3-5:R-:W-:Y:S01]  /*2970*/  LOP3.LUT R91, R154, 0xffffe000, RZ, 0xc0, !PT ;  /* 0xffffe0009a5b7812 */ /* 0x028fe200078ec0ff */
[----:B------:R-:W-:Y:S01]  /*2980*/  BSSY B1, `(.L_x_44) ;  /* 0x000000a000017945 */ /* 0x000fe20003800000 */
[----:B------:R-:W-:-:S03]  /*2990*/  ISETP.GT.AND P2, PT, R0, 0x8, P0 ;  /* 0x000000080000780c */ /* 0x000fc60000744270 */
[----:B------:R-:W-:Y:S01]  /*29a0*/  FMUL R90, R91, R156 ;  /* 0x0000009c5b5a7220 */ /* 0x000fe20000400000 */
[----:B------:R-:W-:-:S03]  /*29b0*/  @P1 IMAD.MOV.U32 R91, RZ, RZ, R161 ;  /* 0x000000ffff5b1224 */ /* 0x000fc600078e00a1 */
[----:B------:R-:W-:Y:S01]  /*29c0*/  FFMA R93, R93, R155, R90 ;  /* 0x0000009b5d5d7223 */ /* 0x000fe2000000005a */
[----:B------:R-:W-:-:S04]  /*29d0*/  @P1 IMAD.MOV.U32 R90, RZ, RZ, R160 ;  /* 0x000000ffff5a1224 */ /* 0x000fc800078e00a0 */
[----:B------:R-:W-:-:S05]  /*29e0*/  F2FP.TF32.F32.PACK_B R93, R93 ;  /* 0x0000005dff5d723e */ /* 0x000fca00024050ff */
[----:B------:R3:W-:Y:S01]  /*29f0*/  @P1 STG.E desc[UR36][R90.64+0x24], R93 ;  /* 0x0000245d5a001986 */ /* 0x0007e2000c101924 */
[----:B------:R-:W-:Y:S05]  /*2a00*/  @!P2 BRA `(.L_x_45) ;  /* 0x000000000004a947 */ /* 0x000fea0003800000 */
[----:B------:R0:W5:Y:S02]  /*2a10*/  LDG.E.LTC128B R154, desc[UR36][R88.64+0x20] ;  /* 0x00002024589a7981 */ /* 0x000164000c1e1920 */
.L_x_45:
[----:B------:R-:W-:Y:S05]  /*2a20*/  BSYNC B1 ;  /* 0x0000000000017941 */ /* 0x000fea0003800000 */
.L_x_44:
        /* <DEDUP_REMOVED lines=11> */
.L_x_47:
[----:B------:R-:W-:Y:S05]  /*2ae0*/  BSYNC B1 ;  /* 0x0000000000017941 */ /* 0x000fea0003800000 */
.L_x_46:
        /* <DEDUP_REMOVED lines=11> */
.L_x_49:
[----:B------:R-:W-:Y:S05]  /*2ba0*/  BSYNC B1 ;  /* 0x0000000000017941 */ /* 0x000fea0003800000 */
.L_x_48:
        /* <DEDUP_REMOVED lines=11> */
.L_x_51:
[----:B------:R-:W-:Y:S05]  /*2c60*/  BSYNC B1 ;  /* 0x0000000000017941 */ /* 0x000fea0003800000 */
.L_x_50:
        /* <DEDUP_REMOVED lines=11> */
.L_x_53:
[----:B------:R-:W-:Y:S05]  /*2d20*/  BSYNC B1 ;  /* 0x0000000000017941 */ /* 0x000fea0003800000 */
.L_x_52:
        /* <DEDUP_REMOVED lines=11> */
.L_x_55:
[----:B------:R-:W-:Y:S05]  /*2de0*/  BSYNC B1 ;  /* 0x0000000000017941 */ /* 0x000fea0003800000 */
.L_x_54:
        /* <DEDUP_REMOVED lines=11> */
.L_x_57:
[----:B------:R-:W-:Y:S05]  /*2ea0*/  BSYNC B1 ;  /* 0x0000000000017941 */ /* 0x000fea0003800000 */
.L_x_56:
        /* <DEDUP_REMOVED lines=11> */
.L_x_59:
[----:B------:R-:W-:Y:S05]  /*2f60*/  BSYNC B1 ;  /* 0x0000000000017941 */ /* 0x000fea0003800000 */
.L_x_58:
        /* <DEDUP_REMOVED lines=11> */
.L_x_61:
[----:B------:R-:W-:Y:S05]  /*3020*/  BSYNC B1 ;  /* 0x0000000000017941 */ /* 0x000fea0003800000 */
.L_x_60:
        /* <DEDUP_REMOVED lines=11> */
.L_x_63:
[----:B------:R-:W-:Y:S05]  /*30e0*/  BSYNC B1 ;  /* 0x0000000000017941 */ /* 0x000fea0003800000 */
.L_x_62:
        /* <DEDUP_REMOVED lines=11> */
.L_x_65:
[----:B------:R-:W-:Y:S05]  /*31a0*/  BSYNC B1 ;  /* 0x0000000000017941 */ /* 0x000fea0003800000 */
.L_x_64:
        /* <DEDUP_REMOVED lines=11> */
.L_x_67:
[----:B------:R-:W-:Y:S05]  /*3260*/  BSYNC B1 ;  /* 0x0000000000017941 */ /* 0x000fea0003800000 */
.L_x_66:
        /* <DEDUP_REMOVED lines=11> */
.L_x_69:
[----:B------:R-:W-:Y:S05]  /*3320*/  BSYNC B1 ;  /* 0x0000000000017941 */ /* 0x000fea0003800000 */
.L_x_68:
        /* <DEDUP_REMOVED lines=11> */
.L_x_71:
[----:B------:R-:W-:Y:S05]  /*33e0*/  BSYNC B1 ;  /* 0x0000000000017941 */ /* 0x000fea0003800000 */
.L_x_70:
        /* <DEDUP_REMOVED lines=11> */
.L_x_73:
[----:B------:R-:W-:Y:S05]  /*34a0*/  BSYNC B1 ;  /* 0x0000000000017941 */ /* 0x000fea0003800000 */
.L_x_72:
        /* <DEDUP_REMOVED lines=11> */
.L_x_75:
[----:B------:R-:W-:Y:S05]  /*3560*/  BSYNC B1 ;  /* 0x0000000000017941 */ /* 0x000fea0003800000 */
.L_x_74:
        /* <DEDUP_REMOVED lines=11> */
.L_x_77:
[----:B------:R-:W-:Y:S05]  /*3620*/  BSYNC B1 ;  /* 0x0000000000017941 */ /* 0x000fea0003800000 */
.L_x_76:
        /* <DEDUP_REMOVED lines=11> */
.L_x_79:
[----:B------:R-:W-:Y:S05]  /*36e0*/  BSYNC B1 ;  /* 0x0000000000017941 */ /* 0x000fea0003800000 */
.L_x_78:
        /* <DEDUP_REMOVED lines=11> */
.L_x_81:
[----:B------:R-:W-:Y:S05]  /*37a0*/  BSYNC B1 ;  /* 0x0000000000017941 */ /* 0x000fea0003800000 */
.L_x_80:
        /* <DEDUP_REMOVED lines=11> */
.L_x_83:
[----:B------:R-:W-:Y:S05]  /*3860*/  BSYNC B1 ;  /* 0x0000000000017941 */ /* 0x000fea0003800000 */
.L_x_82:
        /* <DEDUP_REMOVED lines=11> */
.L_x_85:
[----:B------:R-:W-:Y:S05]  /*3920*/  BSYNC B1 ;  /* 0x0000000000017941 */ /* 0x000fea0003800000 */
.L_x_84:
        /* <DEDUP_REMOVED lines=11> */
.L_x_87:
[----:B------:R-:W-:Y:S05]  /*39e0*/  BSYNC B1 ;  /* 0x0000000000017941 */ /* 0x000fea0003800000 */
.L_x_86:
        /* <DEDUP_REMOVED lines=11> */
.L_x_89:
[----:B------:R-:W-:Y:S05]  /*3aa0*/  BSYNC B1 ;  /* 0x0000000000017941 */ /* 0x000fea0003800000 */
.L_x_88:
        /* <DEDUP_REMOVED lines=11> */
.L_x_91:
[----:B------:R-:W-:Y:S05]  /*3b60*/  BSYNC B1 ;  /* 0x0000000000017941 */ /* 0x000fea0003800000 */
.L_x_90:
        /* <DEDUP_REMOVED lines=11> */
.L_x_93:
[----:B------:R-:W-:Y:S05]  /*3c20*/  BSYNC B1 ;  /* 0x0000000000017941 */ /* 0x000fea0003800000 */
.L_x_92:
        /* <DEDUP_REMOVED lines=11> */
.L_x_95:
[----:B------:R-:W-:Y:S05]  /*3ce0*/  BSYNC B1 ;  /* 0x0000000000017941 */ /* 0x000fea0003800000 */
.L_x_94:
        /* <DEDUP_REMOVED lines=11> */
.L_x_97:
[----:B------:R-:W-:Y:S05]  /*3da0*/  BSYNC B1 ;  /* 0x0000000000017941 */ /* 0x000fea0003800000 */
.L_x_96:
        /* <DEDUP_REMOVED lines=11> */
.L_x_99:
[----:B------:R-:W-:Y:S05]  /*3e60*/  BSYNC B1 ;  /* 0x0000000000017941 */ /* 0x000fea0003800000 */
.L_x_98:
        /* <DEDUP_REMOVED lines=11> */
.L_x_101:
[----:B------:R-:W-:Y:S05]  /*3f20*/  BSYNC B1 ;  /* 0x0000000000017941 */ /* 0x000fea0003800000 */
.L_x_100:
        /* <DEDUP_REMOVED lines=11> */
.L_x_103:
[----:B------:R-:W-:Y:S05]  /*3fe0*/  BSYNC B1 ;  /* 0x0000000000017941 */ /* 0x000fea0003800000 */
.L_x_102:
        /* <DEDUP_REMOVED lines=11> */
.L_x_105:
[----:B------:R-:W-:Y:S05]  /*40a0*/  BSYNC B1 ;  /* 0x0000000000017941 */ /* 0x000fea0003800000 */
.L_x_104:
        /* <DEDUP_REMOVED lines=11> */
.L_x_107:
[----:B------:R-:W-:Y:S05]  /*4160*/  BSYNC B1 ;  /* 0x0000000000017941 */ /* 0x000fea0003800000 */
.L_x_106:
        /* <DEDUP_REMOVED lines=11> */
.L_x_109:
[----:B------:R-:W-:Y:S05]  /*4220*/  BSYNC B1 ;  /* 0x0000000000017941 */ /* 0x000fea0003800000 */
.L_x_108:
        /* <DEDUP_REMOVED lines=11> */
.L_x_111:
[----:B------:R-:W-:Y:S05]  /*42e0*/  BSYNC B1 ;  /* 0x0000000000017941 */ /* 0x000fea0003800000 */
.L_x_110:
        /* <DEDUP_REMOVED lines=11> */
.L_x_113:
[----:B------:R-:W-:Y:S05]  /*43a0*/  BSYNC B1 ;  /* 0x0000000000017941 */ /* 0x000fea0003800000 */
.L_x_112:
        /* <DEDUP_REMOVED lines=11> */
.L_x_115:
[----:B------:R-:W-:Y:S05]  /*4460*/  BSYNC B1 ;  /* 0x0000000000017941 */ /* 0x000fea0003800000 */
.L_x_114:
        /* <DEDUP_REMOVED lines=11> */
.L_x_117:
[----:B------:R-:W-:Y:S05]  /*4520*/  BSYNC B1 ;  /* 0x0000000000017941 */ /* 0x000fea0003800000 */
.L_x_116:
        /* <DEDUP_REMOVED lines=11> */
.L_x_119:
[----:B------:R-:W-:Y:S05]  /*45e0*/  BSYNC B1 ;  /* 0x0000000000017941 */ /* 0x000fea0003800000 */
.L_x_118:
        /* <DEDUP_REMOVED lines=11> */
.L_x_121:
[----:B------:R-:W-:Y:S05]  /*46a0*/  BSYNC B1 ;  /* 0x0000000000017941 */ /* 0x000fea0003800000 */
.L_x_120:
        /* <DEDUP_REMOVED lines=11> */
.L_x_123:
[----:B------:R-:W-:Y:S05]  /*4760*/  BSYNC B1 ;  /* 0x0000000000017941 */ /* 0x000fea0003800000 */
.L_x_122:
        /* <DEDUP_REMOVED lines=11> */
.L_x_125:
[----:B------:R-:W-:Y:S05]  /*4820*/  BSYNC B1 ;  /* 0x0000000000017941 */ /* 0x000fea0003800000 */
.L_x_124:
        /* <DEDUP_REMOVED lines=11> */
.L_x_127:
[----:B------:R-:W-:Y:S05]  /*48e0*/  BSYNC B1 ;  /* 0x0000000000017941 */ /* 0x000fea0003800000 */
.L_x_126:
        /* <DEDUP_REMOVED lines=11> */
.L_x_129:
[----:B------:R-:W-:Y:S05]  /*49a0*/  BSYNC B1 ;  /* 0x0000000000017941 */ /* 0x000fea0003800000 */
.L_x_128:
        /* <DEDUP_REMOVED lines=11> */
.L_x_131:
[----:B------:R-:W-:Y:S05]  /*4a60*/  BSYNC B1 ;  /* 0x0000000000017941 */ /* 0x000fea0003800000 */
.L_x_130:
        /* <DEDUP_REMOVED lines=11> */
.L_x_133:
[----:B------:R-:W-:Y:S05]  /*4b20*/  BSYNC B1 ;  /* 0x0000000000017941 */ /* 0x000fea0003800000 */
.L_x_132:
        /* <DEDUP_REMOVED lines=11> */
.L_x_135:
[----:B------:R-:W-:Y:S05]  /*4be0*/  BSYNC B1 ;  /* 0x0000000000017941 */ /* 0x000fea0003800000 */
.L_x_134:
        /* <DEDUP_REMOVED lines=11> */
.L_x_137:
[----:B------:R-:W-:Y:S05]  /*4ca0*/  BSYNC B1 ;  /* 0x0000000000017941 */ /* 0x000fea0003800000 */
.L_x_136:
        /* <DEDUP_REMOVED lines=11> */
.L_x_139:
[----:B------:R-:W-:Y:S05]  /*4d60*/  BSYNC B1 ;  /* 0x0000000000017941 */ /* 0x000fea0003800000 */
.L_x_138:
        /* <DEDUP_REMOVED lines=11> */
.L_x_141:
[----:B------:R-:W-:Y:S05]  /*4e20*/  BSYNC B1 ;  /* 0x0000000000017941 */ /* 0x000fea0003800000 */
.L_x_140:
        /* <DEDUP_REMOVED lines=11> */
.L_x_143:
[----:B------:R-:W-:Y:S05]  /*4ee0*/  BSYNC B1 ;  /* 0x0000000000017941 */ /* 0x000fea0003800000 */
.L_x_142:
        /* <DEDUP_REMOVED lines=11> */
.L_x_145:
[----:B------:R-:W-:Y:S05]  /*4fa0*/  BSYNC B1 ;  /* 0x0000000000017941 */ /* 0x000fea0003800000 */
.L_x_144:
        /* <DEDUP_REMOVED lines=11> */
.L_x_147:
[----:B------:R-:W-:Y:S05]  /*5060*/  BSYNC B1 ;  /* 0x0000000000017941 */ /* 0x000fea0003800000 */
.L_x_146:
        /* <DEDUP_REMOVED lines=11> */
.L_x_149:
[----:B------:R-:W-:Y:S05]  /*5120*/  BSYNC B1 ;  /* 0x0000000000017941 */ /* 0x000fea0003800000 */
.L_x_148:
        /* <DEDUP_REMOVED lines=11> */
.L_x_151:
[----:B------:R-:W-:Y:S05]  /*51e0*/  BSYNC B1 ;  /* 0x0000000000017941 */ /* 0x000fea0003800000 */
.L_x_150:
        /* <DEDUP_REMOVED lines=11> */
.L_x_153:
[----:B------:R-:W-:Y:S05]  /*52a0*/  BSYNC B1 ;  /* 0x0000000000017941 */ /* 0x000fea0003800000 */
.L_x_152:
        /* <DEDUP_REMOVED lines=11> */
.L_x_155:
[----:B------:R-:W-:Y:S05]  /*5360*/  BSYNC B1 ;  /* 0x0000000000017941 */ /* 0x000fea0003800000 */
.L_x_154:
        /* <DEDUP_REMOVED lines=11> */
.L_x_157:
[----:B------:R-:W-:Y:S05]  /*5420*/  BSYNC B1 ;  /* 0x0000000000017941 */ /* 0x000fea0003800000 */
.L_x_156:
[----:B---3-5:R-:W-:Y:S01]  /*5430*/  LOP3.LUT R91, R154, 0xffffe000, RZ, 0xc0, !PT ;  /* 0xffffe0009a5b7812 */ /* 0x028fe200078ec0ff */
[----:B------:R-:W-:Y:S01]  /*5440*/  @P2 IMAD.MOV.U32 R8, RZ, RZ, R170 ;  /* 0x000000ffff082224 */ /* 0x000fe200078e00aa */
[----:B------:R-:W-:Y:S01]  /*5450*/  IADD3 R157, P1, R157, 0x80, RZ ;  /* 0x000000809d9d7810 */ /* 0x000fe20007f3e0ff */
[----:B------:R-:W-:Y:S02]  /*5460*/  BSSY B1, `(.L_x_158) ;  /* 0x000000b000017945 */ /* 0x000fe40003800000 */
[----:B------:R-:W-:Y:S02]  /*5470*/  FMUL R91, R91, R156 ;  /* 0x0000009c5b5b7220 */ /* 0x000fe40000400000 */
[----:B------:R-:W-:Y:S01]  /*5480*/  IMAD.X R9, RZ, RZ, R9, P1 ;  /* 0x000000ffff097224 */ /* 0x000fe200008e0609 */
[----:B------:R-:W-:Y:S01]  /*5490*/  ISETP.GT.AND P1, PT, R0, 0x79, P0 ;  /* 0x000000790000780c */ /* 0x000fe20000724270 */
[----:B------:R-:W-:Y:S02]  /*54a0*/  FFMA R91, R150, R155, R91 ;  /* 0x0000009b965b7223 */ /* 0x000fe4000000005b */
[----:B------:R-:W-:-:S02]  /*54b0*/  IMAD R90, R9, R14, RZ ;  /* 0x0000000e095a7224 */ /* 0x000fc400078e02ff */
[----:B------:R-:W-:Y:S01]  /*54c0*/  @P2 IMAD.MOV.U32 R9, RZ, RZ, R171 ;  /* 0x000000ffff092224 */ /* 0x000fe200078e00ab */
[----:B------:R-:W-:-:S05]  /*54d0*/  F2FP.TF32.F32.PACK_B R91, R91 ;  /* 0x0000005bff5b723e */ /* 0x000fca00024050ff */
[----:B------:R3:W-:Y:S02]  /*54e0*/  @P2 STG.E desc[UR36][R8.64+0x1e0], R91 ;  /* 0x0001e05b08002986 */ /* 0x0007e4000c101924 */
[----:B------:R-:W-:Y:S05]  /*54f0*/  @!P1 BRA `(.L_x_159) ;  /* 0x0000000000049947 */ /* 0x000fea0003800000 */
[----:B------:R0:W5:Y:S02]  /*5500*/  LDG.E.LTC128B R154, desc[UR36][R88.64+0x1e4] ;  /* 0x0001e424589a7981 */ /* 0x000164000c1e1920 */
.L_x_159:
[----:B------:R-:W-:Y:S05]  /*5510*/  BSYNC B1 ;  /* 0x0000000000017941 */ /* 0x000fea0003800000 */
.L_x_158:
[----:B0----5:R-:W-:Y:S01]  /*5520*/  LOP3.LUT R89, R154, 0xffffe000, RZ, 0xc0, !PT ;  /* 0xffffe0009a597812 */ /* 0x021fe200078ec0ff */
[----:B------:R-:W-:Y:S01]  /*5530*/  IMAD R97, R157, R15, R90 ;  /* 0x0000000f9d617224 */ /* 0x000fe200078e025a */
[----:B------:R-:W-:Y:S01]  /*5540*/  ISETP.GT.AND P0, PT, R3, 0x80, PT ;  /* 0x000000800300780c */ /* 0x000fe20003f04270 */
[----:B---3--:R-:W-:-:S04]  /*5550*/  IMAD.WIDE.U32 R8, R157, R14, R158 ;  /* 0x0000000e9d087225 */ /* 0x008fc800078e009e */
[----:B------:R-:W-:Y:S01]  /*5560*/  FMUL R88, R89, R156 ;  /* 0x0000009c59587220 */ /* 0x000fe20000400000 */
[----:B------:R-:W-:Y:S01]  /*5570*/  ISETP.GT.AND P3, PT, R0, RZ, P0 ;  /* 0x000000ff0000720c */ /* 0x000fe20000764270 */
[----:B------:R-:W-:Y:S02]  /*5580*/  IMAD.IADD R9, R9, 0x1, R97 ;  /* 0x0000000109097824 */ /* 0x000fe400078e0261 */
[----:B------:R-:W-:Y:S01]  /*5590*/  FFMA R151, R151, R155, R88 ;  /* 0x0000009b97977223 */ /* 0x000fe20000000058 */
[----:B------:R-:W-:-:S04]  /*55a0*/  LEA R88, P2, R8, R10, 0x2 ;  /* 0x0000000a08587211 */ /* 0x000fc800078410ff */
[----:B------:R-:W-:Y:S02]  /*55b0*/  F2FP.TF32.F32.PACK_B R151, R151 ;  /* 0x00000097ff97723e */ /* 0x000fe400024050ff */
[----:B------:R-:W-:-:S03]  /*55c0*/  LEA.HI.X R89, R8, R11, R9, 0x2, P2 ;  /* 0x0000000b08597211 */ /* 0x000fc600010f1409 */
[----:B------:R0:W-:Y:S04]  /*55d0*/  @P1 STG.E desc[UR36][R170.64+0x1e4], R151 ;  /* 0x0001e497aa001986 */ /* 0x0001e8000c101924 */
[----:B------:R-:W3:Y:S01]  /*55e0*/  @P3 LDG.E.LTC128B R154, desc[UR36][R88.64] ;  /* 0x00000024589a3981 */ /* 0x000ee2000c1e1920 */
[----:B------:R-:W-:Y:S01]  /*55f0*/  IMAD.WIDE.U32 R8, R157, R14, R6 ;  /* 0x0000000e9d087225 */ /* 0x000fe200078e0006 */
[----:B------:R-:W-:Y:S01]  /*5600*/  SHF.L.U64.HI R95, R4, 0x9, R5 ;  /* 0x00000009045f7819 */ /* 0x000fe20000010205 */
[----:B------:R-:W-:Y:S01]  /*5610*/  BSSY B1, `(.L_x_160) ;  /* 0x0000011000017945 */ /* 0x000fe20003800000 */
[----:B------:R-:W-:Y:S01]  /*5620*/  ISETP.GT.AND P2, PT, R0, 0x1, P0 ;  /* 0x000000010000780c */ /* 0x000fe20000744270 */
[----:B------:R-:W-:Y:S02]  /*5630*/  IMAD.IADD R9, R97, 0x1, R9 ;  /* 0x0000000161097824 */ /* 0x000fe400078e0209 */
[----:B------:R-:W-:-:S02]  /*5640*/  IMAD.SHL.U32 R93, R4, 0x200, RZ ;  /* 0x00000200045d7824 */ /* 0x000fc400078e00ff */
[----:B------:R-:W-:-:S03]  /*5650*/  IMAD.WIDE.U32 R90, R23, R12, R8 ;  /* 0x0000000c175a7225 */ /* 0x000fc600078e0008 */
[----:B------:R-:W-:Y:S01]  /*5660*/  IADD3 R8, P1, R93, R160, RZ ;  /* 0x000000a05d087210 */ /* 0x000fe20007f3e0ff */
[----:B------:R-:W-:Y:S01]  /*5670*/  IMAD.IADD R5, R13, 0x1, R91 ;  /* 0x000000010d057824 */ /* 0x000fe200078e025b */
[----:B------:R-:W-:-:S03]  /*5680*/  LEA R4, P4, R90, R10, 0x2 ;  /* 0x0000000a5a047211 */ /* 0x000fc600078810ff */
[----:B------:R-:W-:Y:S01]  /*5690*/  IMAD.X R9, R95, 0x1, R161, P1 ;  /* 0x000000015f097824 */ /* 0x000fe200008e06a1 */
[----:B------:R-:W-:Y:S02]  /*56a0*/  LEA.HI.X R5, R90, R11, R5, 0x2, P4 ;  /* 0x0000000b5a057211 */ /* 0x000fe400020f1405 */
[----:B---3--:R-:W-:-:S05]  /*56b0*/  LOP3.LUT R15, R154, 0xffffe000, RZ, 0xc0, !PT ;  /* 0xffffe0009a0f7812 */ /* 0x008fca00078ec0ff */
[----:B------:R-:W-:-:S04]  /*56c0*/  FMUL R15, R15, R156 ;  /* 0x0000009c0f0f7220 */ /* 0x000fc80000400000 */
[----:B------:R-:W-:-:S05]  /*56d0*/  FFMA R15, R24, R155, R15 ;  /* 0x0000009b180f7223 */ /* 0x000fca000000000f */
[----:B------:R-:W-:-:S05]  /*56e0*/  F2FP.TF32.F32.PACK_B R15, R15 ;  /* 0x0000000fff0f723e */ /* 0x000fca00024050ff */
[----:B------:R0:W-:Y:S01]  /*56f0*/  @P3 STG.E desc[UR36][R8.64], R15 ;  /* 0x0000000f08003986 */ /* 0x0001e2000c101924 */
[----:B------:R-:W-:Y:S05]  /*5700*/  @!P2 BRA `(.L_x_161) ;  /* 0x000000000004a947 */ /* 0x000fea0003800000 */
[----:B------:R3:W5:Y:S02]  /*5710*/  LDG.E.LTC128B R154, desc[UR36][R4.64+0x4] ;  /* 0x00000424049a7981 */ /* 0x000764000c1e1920 */
.L_x_161:
[----:B------:R-:W-:Y:S05]  /*5720*/  BSYNC B1 ;  /* 0x0000000000017941 */ /* 0x000fea0003800000 */
.L_x_160:
[----:B-----5:R-:W-:Y:S01]  /*5730*/  LOP3.LUT R21, R154, 0xffffe000, RZ, 0xc0, !PT ;  /* 0xffffe0009a157812 */ /* 0x020fe200078ec0ff */
[----:B0-----:R-:W-:Y:S01]  /*5740*/  IMAD.WIDE.U32 R14, R157, R14, R162 ;  /* 0x0000000e9d0e7225 */ /* 0x001fe200078e00a2 */
[----:B------:R-:W-:Y:S01]  /*5750*/  ISETP.GT.AND P1, PT, R3, 0x88, PT ;  /* 0x000000880300780c */ /* 0x000fe20003f24270 */
[----:B------:R-:W-:Y:S02]  /*5760*/  BSSY B1, `(.L_x_162) ;  /* 0x000000f000017945 */ /* 0x000fe40003800000 */
[----:B------:R-:W-:Y:S01]  /*5770*/  FMUL R24, R21, R156 ;  /* 0x0000009c15187220 */ /* 0x000fe20000400000 */
[----:B------:R-:W-:Y:S01]  /*5780*/  ISETP.GT.AND P3, PT, R0, RZ, P1 ;  /* 0x000000ff0000720c */ /* 0x000fe20000f64270 */
[----:B------:R-:W-:Y:S01]  /*5790*/  IMAD.IADD R97, R97, 0x1, R15 ;  /* 0x0000000161617824 */ /* 0x000fe200078e020f */
[-C--:B------:R-:W-:Y:S01]  /*57a0*/  IADD3 R20, P5, R20, R14.reuse, RZ ;  /* 0x0000000e14147210 */ /* 0x080fe20007fbe0ff */
[----:B------:R-:W-:Y:S01]  /*57b0*/  FFMA R25, R25, R155, R24 ;  /* 0x0000009b19197223 */ /* 0x000fe20000000018 */
[----:B------:R-:W-:-:S03]  /*57c0*/  IADD3 R14, P4, R6, R14, RZ ;  /* 0x0000000e060e7210 */ /* 0x000fc60007f9e0ff */
[----:B------:R-:W-:Y:S01]  /*57d0*/  IMAD.X R158, R97, 0x1, R159, P5 ;  /* 0x00000001619e7824 */ /* 0x000fe200028e069f */
[----:B------:R-:W-:Y:S01]  /*57e0*/  F2FP.TF32.F32.PACK_B R25, R25 ;  /* 0x00000019ff19723e */ /* 0x000fe200024050ff */
[----:B------:R-:W-:Y:S01]  /*57f0*/  IMAD.X R15, R7, 0x1, R97, P4 ;  /* 0x00000001070f7824 */ /* 0x000fe200020e0661 */
[----:B------:R-:W-:-:S03]  /*5800*/  LEA R6, P5, R20, R10, 0x2 ;  /* 0x0000000a14067211 */ /* 0x000fc600078a10ff */
[----:B------:R0:W-:Y:S01]  /*5810*/  @P2 STG.E desc[UR36][R8.64+0x4], R25 ;  /* 0x0000041908002986 */ /* 0x0001e2000c101924 */
[----:B------:R-:W-:Y:S01]  /*5820*/  LEA.HI.X R7, R20, R11, R158, 0x2, P5 ;  /* 0x0000000b14077211 */ /* 0x000fe200028f149e */
[----:B------:R-:W-:Y:S08]  /*5830*/  @!P3 BRA `(.L_x_163) ;  /* 0x000000000004b947 */ /* 0x000ff00003800000 */
[----:B------:R0:W5:Y:S02]  /*5840*/  LDG.E.LTC128B R154, desc[UR36][R6.64] ;  /* 0x00000024069a7981 */ /* 0x000164000c1e1920 */
.L_x_163:
[----:B------:R-:W-:Y:S05]  /*5850*/  BSYNC B1 ;  /* 0x0000000000017941 */ /* 0x000fea0003800000 */
.L_x_162:
[----:B-----5:R-:W-:Y:S01]  /*5860*/  LOP3.LUT R3, R154, 0xffffe000, RZ, 0xc0, !PT ;  /* 0xffffe0009a037812 */ /* 0x020fe200078ec0ff */
[----:B------:R-:W-:Y:S01]  /*5870*/  IMAD.WIDE.U32 R14, R23, R12, R14 ;  /* 0x0000000c170e7225 */ /* 0x000fe200078e000e */
[----:B0-----:R-:W-:Y:S01]  /*5880*/  IADD3 R6, P4, R8, R167, RZ ;  /* 0x000000a708067210 */ /* 0x001fe20007f9e0ff */
[----:B------:R-:W-:Y:S01]  /*5890*/  BSSY B1, `(.L_x_164) ;  /* 0x000000c000017945 */ /* 0x000fe20003800000 */
[----:B------:R-:W-:Y:S01]  /*58a0*/  ISETP.GT.AND P2, PT, R0, 0x1, P1 ;  /* 0x000000010000780c */ /* 0x000fe20000f44270 */
[----:B------:R-:W-:Y:S01]  /*58b0*/  FMUL R3, R3, R156 ;  /* 0x0000009c03037220 */ /* 0x000fe20000400000 */
[----:B------:R-:W-:Y:S01]  /*58c0*/  IMAD.IADD R13, R13, 0x1, R15 ;  /* 0x000000010d0d7824 */ /* 0x000fe200078e020f */
[----:B------:R-:W-:Y:S01]  /*58d0*/  LEA R10, P5, R14, R10, 0x2 ;  /* 0x0000000a0e0a7211 */ /* 0x000fe200078a10ff */
[----:B------:R-:W-:Y:S02]  /*58e0*/  IMAD.X R7, R9, 0x1, R169, P4 ;  /* 0x0000000109077824 */ /* 0x000fe400020e06a9 */
[----:B------:R-:W-:Y:S01]  /*58f0*/  FFMA R3, R26, R155, R3 ;  /* 0x0000009b1a037223 */ /* 0x000fe20000000003 */
[----:B------:R-:W-:-:S04]  /*5900*/  LEA.HI.X R11, R14, R11, R13, 0x2, P5 ;  /* 0x0000000b0e0b7211 */ /* 0x000fc800028f140d */
[----:B------:R-:W-:-:S05]  /*5910*/  F2FP.TF32.F32.PACK_B R3, R3 ;  /* 0x00000003ff03723e */ /* 0x000fca00024050ff */
[----:B------:R0:W-:Y:S01]  /*5920*/  @P3 STG.E desc[UR36][R6.64], R3 ;  /* 0x0000000306003986 */ /* 0x0001e2000c101924 */
[----:B------:R-:W-:Y:S05]  /*5930*/  @!P2 BRA `(.L_x_165) ;  /* 0x000000000004a947 */ /* 0x000fea0003800000 */
[----:B------:R0:W5:Y:S02]  /*5940*/  LDG.E.LTC128B R154, desc[UR36][R10.64+0x4] ;  /* 0x000004240a9a7981 */ /* 0x000164000c1e1920 */
.L_x_165:
[----:B------:R-:W-:Y:S05]  /*5950*/  BSYNC B1 ;  /* 0x0000000000017941 */ /* 0x000fea0003800000 */
.L_x_164:
[----:B0----5:R-:W-:Y:S01]  /*5960*/  LOP3.LUT R3, R154, 0xffffe000, RZ, 0xc0, !PT ;  /* 0xffffe0009a037812 */ /* 0x021fe200078ec0ff */
[----:B------:R-:W-:Y:S01]  /*5970*/  BSSY B1, `(.L_x_166) ;  /* 0x0000008000017945 */ /* 0x000fe20003800000 */
[----:B------:R-:W-:-:S03]  /*5980*/  ISETP.GT.AND P3, PT, R0, 0x8, P0 ;  /* 0x000000080000780c */ /* 0x000fc60000764270 */
[----:B------:R-:W-:-:S04]  /*5990*/  FMUL R12, R3, R156 ;  /* 0x0000009c030c7220 */ /* 0x000fc80000400000 */
[----:B------:R-:W-:-:S05]  /*59a0*/  FFMA R27, R27, R155, R12 ;  /* 0x0000009b1b1b7223 */ /* 0x000fca000000000c */
[----:B------:R-:W-:-:S05]  /*59b0*/  F2FP.TF32.F32.PACK_B R27, R27 ;  /* 0x0000001bff1b723e */ /* 0x000fca00024050ff */
[----:B------:R0:W-:Y:S01]  /*59c0*/  @P2 STG.E desc[UR36][R6.64+0x4], R27 ;  /* 0x0000041b06002986 */ /* 0x0001e2000c101924 */
[----:B------:R-:W-:Y:S05]  /*59d0*/  @!P3 BRA `(.L_x_167) ;  /* 0x000000000004b947 */ /* 0x000fea0003800000 */
[----:B------:R0:W5:Y:S02]  /*59e0*/  LDG.E.LTC128B R154, desc[UR36][R4.64+0x20] ;  /* 0x00002024049a7981 */ /* 0x000164000c1e1920 */
.L_x_167:
[----:B------:R-:W-:Y:S05]  /*59f0*/  BSYNC B1 ;  /* 0x0000000000017941 */ /* 0x000fea0003800000 */
.L_x_166:
[----:B-----5:R-:W-:Y:S01]  /*5a00*/  LOP3.LUT R3, R154, 0xffffe000, RZ, 0xc0, !PT ;  /* 0xffffe0009a037812 */ /* 0x020fe200078ec0ff */
[----:B0-----:R-:W-:Y:S01]  /*5a10*/  IMAD.MOV.U32 R6, RZ, RZ, R8 ;  /* 0x000000ffff067224 */ /* 0x001fe200078e0008 */
[----:B------:R-:W-:Y:S01]  /*5a20*/  ISETP.GT.AND P2, PT, R0, 0x9, P0 ;  /* 0x000000090000780c */ /* 0x000fe20000744270 */
[----:B------:R-:W-:Y:S01]  /*5a30*/  IMAD.MOV.U32 R7, RZ, RZ, R9 ;  /* 0x000000ffff077224 */ /* 0x000fe200078e0009 */
[----:B------:R-:W-:Y:S01]  /*5a40*/  BSSY B1, `(.L_x_168) ;  /* 0x0000007000017945 */ /* 0x000fe20003800000 */
[----:B------:R-:W-:-:S04]  /*5a50*/  FMUL R3, R3, R156 ;  /* 0x0000009c03037220 */ /* 0x000fc80000400000 */
[----:B------:R-:W-:-:S05]  /*5a60*/  FFMA R3, R28, R155, R3 ;  /* 0x0000009b1c037223 */ /* 0x000fca0000000003 */
[----:B------:R-:W-:-:S05]  /*5a70*/  F2FP.TF32.F32.PACK_B R3, R3 ;  /* 0x00000003ff03723e */ /* 0x000fca00024050ff */
[----:B------:R0:W-:Y:S01]  /*5a80*/  @P3 STG.E desc[UR36][R6.64+0x20], R3 ;  /* 0x0000200306003986 */ /* 0x0001e2000c101924 */
[----:B------:R-:W-:Y:S05]  /*5a90*/  @!P2 BRA `(.L_x_169) ;  /* 0x000000000004a947 */ /* 0x000fea0003800000 */
[----:B------:R0:W5:Y:S02]  /*5aa0*/  LDG.E.LTC128B R154, desc[UR36][R4.64+0x24] ;  /* 0x00002424049a7981 */ /* 0x000164000c1e1920 */
.L_x_169:
[----:B------:R-:W-:Y:S05]  /*5ab0*/  BSYNC B1 ;  /* 0x0000000000017941 */ /* 0x000fea0003800000 */
.L_x_168:
        /* <DEDUP_REMOVED lines=9> */
.L_x_171:
[----:B------:R-:W-:Y:S05]  /*5b50*/  BSYNC B1 ;  /* 0x0000000000017941 */ /* 0x000fea0003800000 */
.L_x_170:
[----:B-----5:R-:W-:Y:S01]  /*5b60*/  LOP3.LUT R3, R154, 0xffffe000, RZ, 0xc0, !PT ;  /* 0xffffe0009a037812 */ /* 0x020fe200078ec0ff */
[----:B------:R-:W-:Y:S01]  /*5b70*/  BSSY B1, `(.L_x_172) ;  /* 0x000000a000017945 */ /* 0x000fe20003800000 */
[----:B------:R-:W-:Y:S02]  /*5b80*/  IADD3 R8, P3, R167, R8, RZ ;  /* 0x00000008a7087210 */ /* 0x000fe40007f7e0ff */
[----:B------:R-:W-:Y:S01]  /*5b90*/  ISETP.GT.AND P2, PT, R0, 0x9, P1 ;  /* 0x000000090000780c */ /* 0x000fe20000f44270 */
[----:B------:R-:W-:Y:S02]  /*5ba0*/  FMUL R3, R3, R156 ;  /* 0x0000009c03037220 */ /* 0x000fe40000400000 */
[----:B------:R-:W-:Y:S02]  /*5bb0*/  IMAD.X R9, R169, 0x1, R9, P3 ;  /* 0x00000001a9097824 */ /* 0x000fe400018e0609 */
[----:B------:R-:W-:-:S05]  /*5bc0*/  FFMA R3, R30, R155, R3 ;  /* 0x0000009b1e037223 */ /* 0x000fca0000000003 */
[----:B------:R-:W-:-:S05]  /*5bd0*/  F2FP.TF32.F32.PACK_B R3, R3 ;  /* 0x00000003ff03723e */ /* 0x000fca00024050ff */
[----:B------:R0:W-:Y:S01]  /*5be0*/  @P4 STG.E desc[UR36][R8.64+0x20], R3 ;  /* 0x0000200308004986 */ /* 0x0001e2000c101924 */
[----:B------:R-:W-:Y:S05]  /*5bf0*/  @!P2 BRA `(.L_x_173) ;  /* 0x000000000004a947 */ /* 0x000fea0003800000 */
[----:B------:R0:W5:Y:S02]  /*5c00*/  LDG.E.LTC128B R154, desc[UR36][R10.64+0x24] ;  /* 0x000024240a9a7981 */ /* 0x000164000c1e1920 */
.L_x_173:
[----:B------:R-:W-:Y:S05]  /*5c10*/  BSYNC B1 ;  /* 0x0000000000017941 */ /* 0x000fea0003800000 */
.L_x_172:
[----:B0----5:R-:W-:Y:S01]  /*5c20*/  LOP3.LUT R3, R154, 0xffffe000, RZ, 0xc0, !PT ;  /* 0xffffe0009a037812 */ /* 0x021fe200078ec0ff */
[----:B------:R-:W-:Y:S01]  /*5c30*/  BSSY B1, `(.L_x_174) ;  /* 0x000000a000017945 */ /* 0x000fe20003800000 */
[----:B------:R-:W-:Y:S02]  /*5c40*/  IADD3 R8, P4, P5, R167, R160, R93 ;  /* 0x000000a0a7087210 */ /* 0x000fe40007d9e05d */
[----:B------:R-:W-:Y:S01]  /*5c50*/  ISETP.GT.AND P3, PT, R0, 0x10, P0 ;  /* 0x000000100000780c */ /* 0x000fe20000764270 */
[----:B------:R-:W-:Y:S01]  /*5c60*/  FMUL R12, R3, R156 ;  /* 0x0000009c030c7220 */ /* 0x000fe20000400000 */
[----:B------:R-:W-:-:S03]  /*5c70*/  IADD3.X R9, R169, R161, R95, P4, P5 ;  /* 0x000000a1a9097210 */ /* 0x000fc600027ea45f */
[----:B------:R-:W-:-:S05]  /*5c80*/  FFMA R31, R31, R155, R12 ;  /* 0x0000009b1f1f7223 */ /* 0x000fca000000000c */
[----:B------:R-:W-:-:S05]  /*5c90*/  F2FP.TF32.F32.PACK_B R31, R31 ;  /* 0x0000001fff1f723e */ /* 0x000fca00024050ff */
[----:B------:R0:W-:Y:S01]  /*5ca0*/  @P2 STG.E desc[UR36][R8.64+0x24], R31 ;  /* 0x0000241f08002986 */ /* 0x0001e2000c101924 */
[----:B------:R-:W-:Y:S05]  /*5cb0*/  @!P3 BRA `(.L_x_175) ;  /* 0x000000000004b947 */ /* 0x000fea0003800000 */
[----:B------:R0:W5:Y:S02]  /*5cc0*/  LDG.E.LTC128B R154, desc[UR36][R4.64+0x40] ;  /* 0x00004024049a7981 */ /* 0x000164000c1e1920 */
.L_x_175:
[----:B------:R-:W-:Y:S05]  /*5cd0*/  BSYNC B1 ;  /* 0x0000000000017941 */ /* 0x000fea0003800000 */
.L_x_174:
[----:B-----5:R-:W-:Y:S01]  /*5ce0*/  LOP3.LUT R3, R154, 0xffffe000, RZ, 0xc0, !PT ;  /* 0xffffe0009a037812 */ /* 0x020fe200078ec0ff */
        /* <DEDUP_REMOVED lines=8> */
.L_x_177:
[----:B------:R-:W-:Y:S05]  /*5d70*/  BSYNC B1 ;  /* 0x0000000000017941 */ /* 0x000fea0003800000 */
.L_x_176:
        /* <DEDUP_REMOVED lines=9> */
.L_x_179:
[----:B------:R-:W-:Y:S05]  /*5e10*/  BSYNC B1 ;  /* 0x0000000000017941 */ /* 0x000fea0003800000 */
.L_x_178:
        /* <DEDUP_REMOVED lines=9> */
.L_x_181:
[----:B------:R-:W-:Y:S05]  /*5eb0*/  BSYNC B1 ;  /* 0x0000000000017941 */ /* 0x000fea0003800000 */
.L_x_180:
        /* <DEDUP_REMOVED lines=9> */
.L_x_183:
[----:B------:R-:W-:Y:S05]  /*5f50*/  BSYNC B1 ;  /* 0x0000000000017941 */ /* 0x000fea0003800000 */
.L_x_182:
        /* <DEDUP_REMOVED lines=9> */
.L_x_185:
[----:B------:R-:W-:Y:S05]  /*5ff0*/  BSYNC B1 ;  /* 0x0000000000017941 */ /* 0x000fea0003800000 */
.L_x_184:
        /* <DEDUP_REMOVED lines=9> */
.L_x_187:
[----:B------:R-:W-:Y:S05]  /*6090*/  BSYNC B1 ;  /* 0x0000000000017941 */ /* 0x000fea0003800000 */
.L_x_186:
        /* <DEDUP_REMOVED lines=9> */
.L_x_189:
[----:B------:R-:W-:Y:S05]  /*6130*/  BSYNC B1 ;  /* 0x0000000000017941 */ /* 0x000fea0003800000 */
.L_x_188:
        /* <DEDUP_REMOVED lines=9> */
.L_x_191:
[----:B------:R-:W-:Y:S05]  /*61d0*/  BSYNC B1 ;  /* 0x0000000000017941 */ /* 0x000fea0003800000 */
.L_x_190:
        /* <DEDUP_REMOVED lines=9> */
.L_x_193:
[----:B------:R-:W-:Y:S05]  /*6270*/  BSYNC B1 ;  /* 0x0000000000017941 */ /* 0x000fea0003800000 */
.L_x_192:
        /* <DEDUP_REMOVED lines=9> */
.L_x_195:
[----:B------:R-:W-:Y:S05]  /*6310*/  BSYNC B1 ;  /* 0x0000000000017941 */ /* 0x000fea0003800000 */
.L_x_194:
        /* <DEDUP_REMOVED lines=9> */
.L_x_197:
[----:B------:R-:W-:Y:S05]  /*63b0*/  BSYNC B1 ;  /* 0x0000000000017941 */ /* 0x000fea0003800000 */
.L_x_196:
        /* <DEDUP_REMOVED lines=9> */
.L_x_199:
[----:B------:R-:W-:Y:S05]  /*6450*/  BSYNC B1 ;  /* 0x0000000000017941 */ /* 0x000fea0003800000 */
.L_x_198:
        /* <DEDUP_REMOVED lines=9> */
.L_x_201:
[----:B------:R-:W-:Y:S05]  /*64f0*/  BSYNC B1 ;  /* 0x0000000000017941 */ /* 0x000fea0003800000 */
.L_x_200:
        /* <DEDUP_REMOVED lines=9> */
.L_x_203:
[----:B------:R-:W-:Y:S05]  /*6590*/  BSYNC B1 ;  /* 0x0000000000017941 */ /* 0x000fea0003800000 */
.L_x_202:
        /* <DEDUP_REMOVED lines=9> */
.L_x_205:
[----:B------:R-:W-:Y:S05]  /*6630*/  BSYNC B1 ;  /* 0x0000000000017941 */ /* 0x000fea0003800000 */
.L_x_204:
        /* <DEDUP_REMOVED lines=9> */
.L_x_207:
[----:B------:R-:W-:Y:S05]  /*66d0*/  BSYNC B1 ;  /* 0x0000000000017941 */ /* 0x000fea0003800000 */
.L_x_206:
        /* <DEDUP_REMOVED lines=9> */
.L_x_209:
[----:B------:R-:W-:Y:S05]  /*6770*/  BSYNC B1 ;  /* 0x0000000000017941 */ /* 0x000fea0003800000 */
.L_x_208:
        /* <DEDUP_REMOVED lines=9> */
.L_x_211:
[----:B------:R-:W-:Y:S05]  /*6810*/  BSYNC B1 ;  /* 0x0000000000017941 */ /* 0x000fea0003800000 */
.L_x_210:
        /* <DEDUP_REMOVED lines=9> */
.L_x_213:
[----:B------:R-:W-:Y:S05]  /*68b0*/  BSYNC B1 ;  /* 0x0000000000017941 */ /* 0x000fea0003800000 */
.L_x_212:
        /* <DEDUP_REMOVED lines=9> */
.L_x_215:
[----:B------:R-:W-:Y:S05]  /*6950*/  BSYNC B1 ;  /* 0x0000000000017941 */ /* 0x000fea0003800000 */
.L_x_214:
        /* <DEDUP_REMOVED lines=9> */
.L_x_217:
[----:B------:R-:W-:Y:S05]  /*69f0*/  BSYNC B1 ;  /* 0x0000000000017941 */ /* 0x000fea0003800000 */
.L_x_216:
        /* <DEDUP_REMOVED lines=9> */
.L_x_219:
[----:B------:R-:W-:Y:S05]  /*6a90*/  BSYNC B1 ;  /* 0x0000000000017941 */ /* 0x000fea0003800000 */
.L_x_218:
        /* <DEDUP_REMOVED lines=9> */
.L_x_221:
[----:B------:R-:W-:Y:S05]  /*6b30*/  BSYNC B1 ;  /* 0x0000000000017941 */ /* 0x000fea0003800000 */
.L_x_220:
        /* <DEDUP_REMOVED lines=9> */
.L_x_223:
[----:B------:R-:W-:Y:S05]  /*6bd0*/  BSYNC B1 ;  /* 0x0000000000017941 */ /* 0x000fea0003800000 */
.L_x_222:
        /* <DEDUP_REMOVED lines=9> */
.L_x_225:
[----:B------:R-:W-:Y:S05]  /*6c70*/  BSYNC B1 ;  /* 0x0000000000017941 */ /* 0x000fea0003800000 */
.L_x_224:
        /* <DEDUP_REMOVED lines=9> */
.L_x_227:
[----:B------:R-:W-:Y:S05]  /*6d10*/  BSYNC B1 ;  /* 0x0000000000017941 */ /* 0x000fea0003800000 */
.L_x_226:
        /* <DEDUP_REMOVED lines=9> */
.L_x_229:
[----:B------:R-:W-:Y:S05]  /*6db0*/  BSYNC B1 ;  /* 0x0000000000017941 */ /* 0x000fea0003800000 */
.L_x_228:
        /* <DEDUP_REMOVED lines=9> */
.L_x_231:
[----:B------:R-:W-:Y:S05]  /*6e50*/  BSYNC B1 ;  /* 0x0000000000017941 */ /* 0x000fea0003800000 */
.L_x_230:
        /* <DEDUP_REMOVED lines=9> */
.L_x_233:
[----:B------:R-:W-:Y:S05]  /*6ef0*/  BSYNC B1 ;  /* 0x0000000000017941 */ /* 0x000fea0003800000 */
.L_x_232:
        /* <DEDUP_REMOVED lines=9> */
.L_x_235:
[----:B------:R-:W-:Y:S05]  /*6f90*/  BSYNC B1 ;  /* 0x0000000000017941 */ /* 0x000fea0003800000 */
.L_x_234:
        /* <DEDUP_REMOVED lines=9> */
.L_x_237:
[----:B------:R-:W-:Y:S05]  /*7030*/  BSYNC B1 ;  /* 0x0000000000017941 */ /* 0x000fea0003800000 */
.L_x_236:
        /* <DEDUP_REMOVED lines=9> */
.L_x_239:
[----:B------:R-:W-:Y:S05]  /*70d0*/  BSYNC B1 ;  /* 0x0000000000017941 */ /* 0x000fea0003800000 */
.L_x_238:
        /* <DEDUP_REMOVED lines=9> */
.L_x_241:
[----:B------:R-:W-:Y:S05]  /*7170*/  BSYNC B1 ;  /* 0x0000000000017941 */ /* 0x000fea0003800000 */
.L_x_240:
        /* <DEDUP_REMOVED lines=9> */
.L_x_243:
[----:B------:R-:W-:Y:S05]  /*7210*/  BSYNC B1 ;  /* 0x0000000000017941 */ /* 0x000fea0003800000 */
.L_x_242:
        /* <DEDUP_REMOVED lines=9> */
.L_x_245:
[----:B------:R-:W-:Y:S05]  /*72b0*/  BSYNC B1 ;  /* 0x0000000000017941 */ /* 0x000fea0003800000 */
.L_x_244:
        /* <DEDUP_REMOVED lines=9> */
.L_x_247:
[----:B------:R-:W-:Y:S05]  /*7350*/  BSYNC B1 ;  /* 0x0000000000017941 */ /* 0x000fea0003800000 */
.L_x_246:
        /* <DEDUP_REMOVED lines=9> */
.L_x_249:
[----:B------:R-:W-:Y:S05]  /*73f0*/  BSYNC B1 ;  /* 0x0000000000017941 */ /* 0x000fea0003800000 */
.L_x_248:
        /* <DEDUP_REMOVED lines=9> */
.L_x_251:
[----:B------:R-:W-:Y:S05]  /*7490*/  BSYNC B1 ;  /* 0x0000000000017941 */ /* 0x000fea0003800000 */
.L_x_250:
        /* <DEDUP_REMOVED lines=9> */
.L_x_253:
[----:B------:R-:W-:Y:S05]  /*7530*/  BSYNC B1 ;  /* 0x0000000000017941 */ /* 0x000fea0003800000 */
.L_x_252:
        /* <DEDUP_REMOVED lines=9> */
.L_x_255:
[----:B------:R-:W-:Y:S05]  /*75d0*/  BSYNC B1 ;  /* 0x0000000000017941 */ /* 0x000fea0003800000 */
.L_x_254:
        /* <DEDUP_REMOVED lines=9> */
.L_x_257:
[----:B------:R-:W-:Y:S05]  /*7670*/  BSYNC B1 ;  /* 0x0000000000017941 */ /* 0x000fea0003800000 */
.L_x_256:
        /* <DEDUP_REMOVED lines=9> */
.L_x_259:
[----:B------:R-:W-:Y:S05]  /*7710*/  BSYNC B1 ;  /* 0x0000000000017941 */ /* 0x000fea0003800000 */
.L_x_258:
        /* <DEDUP_REMOVED lines=9> */
.L_x_261:
[----:B------:R-:W-:Y:S05]  /*77b0*/  BSYNC B1 ;  /* 0x0000000000017941 */ /* 0x000fea0003800000 */
.L_x_260:
        /* <DEDUP_REMOVED lines=9> */
.L_x_263:
[----:B------:R-:W-:Y:S05]  /*7850*/  BSYNC B1 ;  /* 0x0000000000017941 */ /* 0x000fea0003800000 */
.L_x_262:
        /* <DEDUP_REMOVED lines=9> */
.L_x_265:
[----:B------:R-:W-:Y:S05]  /*78f0*/  BSYNC B1 ;  /* 0x0000000000017941 */ /* 0x000fea0003800000 */
.L_x_264:
        /* <DEDUP_REMOVED lines=9> */
.L_x_267:
[----:B------:R-:W-:Y:S05]  /*7990*/  BSYNC B1 ;  /* 0x0000000000017941 */ /* 0x000fea0003800000 */
.L_x_266:
        /* <DEDUP_REMOVED lines=9> */
.L_x_269:
[----:B------:R-:W-:Y:S05]  /*7a30*/  BSYNC B1 ;  /* 0x0000000000017941 */ /* 0x000fea0003800000 */
.L_x_268:
        /* <DEDUP_REMOVED lines=9> */
.L_x_271:
[----:B------:R-:W-:Y:S05]  /*7ad0*/  BSYNC B1 ;  /* 0x0000000000017941 */ /* 0x000fea0003800000 */
.L_x_270:
        /* <DEDUP_REMOVED lines=9> */
.L_x_273:
[----:B------:R-:W-:Y:S05]  /*7b70*/  BSYNC B1 ;  /* 0x0000000000017941 */ /* 0x000fea0003800000 */
.L_x_272:
        /* <DEDUP_REMOVED lines=9> */
.L_x_275:
[----:B------:R-:W-:Y:S05]  /*7c10*/  BSYNC B1 ;  /* 0x0000000000017941 */ /* 0x000fea0003800000 */
.L_x_274:
        /* <DEDUP_REMOVED lines=9> */
.L_x_277:
[----:B------:R-:W-:Y:S05]  /*7cb0*/  BSYNC B1 ;  /* 0x0000000000017941 */ /* 0x000fea0003800000 */
.L_x_276:
        /* <DEDUP_REMOVED lines=9> */
.L_x_279:
[----:B------:R-:W-:Y:S05]  /*7d50*/  BSYNC B1 ;  /* 0x0000000000017941 */ /* 0x000fea0003800000 */
.L_x_278:
        /* <DEDUP_REMOVED lines=9> */
.L_x_281:
[----:B------:R-:W-:Y:S05]  /*7df0*/  BSYNC B1 ;  /* 0x0000000000017941 */ /* 0x000fea0003800000 */
.L_x_280:
[----:B0----5:R-:W-:Y:S01]  /*7e00*/  LOP3.LUT R3, R154, 0xffffe000, RZ, 0xc0, !PT ;  /* 0xffffe0009a037812 */ /* 0x021fe200078ec0ff */
[----:B------:R-:W-:Y:S01]  /*7e10*/  BSSY B1, `(.L_x_282) ;  /* 0x0000008000017945 */ /* 0x000fe20003800000 */
[----:B------:R-:W-:-:S03]  /*7e20*/  ISETP.GT.AND P2, PT, R0, 0x78, P1 ;  /* 0x000000780000780c */ /* 0x000fc60000f44270 */
[----:B---3--:R-:W-:-:S04]  /*7e30*/  FMUL R4, R3, R156 ;  /* 0x0000009c03047220 */ /* 0x008fc80000400000 */
[----:B------:R-:W-:-:S05]  /*7e40*/  FFMA R85, R85, R155, R4 ;  /* 0x0000009b55557223 */ /* 0x000fca0000000004 */
[----:B------:R-:W-:-:S05]  /*7e50*/  F2FP.TF32.F32.PACK_B R85, R85 ;  /* 0x00000055ff55723e */ /* 0x000fca00024050ff */
[----:B------:R0:W-:Y:S01]  /*7e60*/  @P0 STG.E desc[UR36][R6.64+0x1e4], R85 ;  /* 0x0001e45506000986 */ /* 0x0001e2000c101924 */
[----:B------:R-:W-:Y:S05]  /*7e70*/  @!P2 BRA `(.L_x_283) ;  /* 0x000000000004a947 */ /* 0x000fea0003800000 */
[----:B------:R3:W5:Y:S02]  /*7e80*/  LDG.E.LTC128B R154, desc[UR36][R10.64+0x1e0] ;  /* 0x0001e0240a9a7981 */ /* 0x000764000c1e1920 */
.L_x_283:
[----:B------:R-:W-:Y:S05]  /*7e90*/  BSYNC B1 ;  /* 0x0000000000017941 */ /* 0x000fea0003800000 */
.L_x_282:
[----:B-----5:R-:W-:Y:S01]  /*7ea0*/  LOP3.LUT R3, R154, 0xffffe000, RZ, 0xc0, !PT ;  /* 0xffffe0009a037812 */ /* 0x020fe200078ec0ff */
[----:B------:R-:W-:Y:S01]  /*7eb0*/  @P2 IMAD.MOV.U32 R4, RZ, RZ, R8 ;  /* 0x000000ffff042224 */ /* 0x000fe200078e0008 */
[----:B------:R-:W-:Y:S01]  /*7ec0*/  ISETP.GT.AND P1, PT, R0, 0x79, P1 ;  /* 0x000000790000780c */ /* 0x000fe20000f24270 */
[----:B------:R-:W-:Y:S01]  /*7ed0*/  @P2 IMAD.MOV.U32 R5, RZ, RZ, R9 ;  /* 0x000000ffff052224 */ /* 0x000fe200078e0009 */
[----:B------:R-:W-:Y:S01]  /*7ee0*/  BSSY B1, `(.L_x_284) ;  /* 0x0000007000017945 */ /* 0x000fe20003800000 */
[----:B------:R-:W-:-:S04]  /*7ef0*/  FMUL R3, R3, R156 ;  /* 0x0000009c03037220 */ /* 0x000fc80000400000 */
[----:B------:R-:W-:-:S05]  /*7f00*/  FFMA R3, R86, R155, R3 ;  /* 0x0000009b56037223 */ /* 0x000fca0000000003 */
[----:B------:R-:W-:-:S05]  /*7f10*/  F2FP.TF32.F32.PACK_B R3, R3 ;  /* 0x00000003ff03723e */ /* 0x000fca00024050ff */
[----:B------:R0:W-:Y:S01]  /*7f20*/  @P2 STG.E desc[UR36][R4.64+0x1e0], R3 ;  /* 0x0001e00304002986 */ /* 0x0001e2000c101924 */
[----:B------:R-:W-:Y:S05]  /*7f30*/  @!P1 BRA `(.L_x_285) ;  /* 0x0000000000049947 */ /* 0x000fea0003800000 */
[----:B------:R0:W5:Y:S02]  /*7f40*/  LDG.E.LTC128B R154, desc[UR36][R10.64+0x1e4] ;  /* 0x0001e4240a9a7981 */ /* 0x000164000c1e1920 */
.L_x_285:
[----:B------:R-:W-:Y:S05]  /*7f50*/  BSYNC B1 ;  /* 0x0000000000017941 */ /* 0x000fea0003800000 */
.L_x_284:
[----:B------:R-:W-:Y:S05]  /*7f60*/  @!P1 BRA `(.L_x_286) ;  /* 0x00000024003c9947 */ /* 0x000fea0003800000 */
[----:B0----5:R-:W-:-:S05]  /*7f70*/  LOP3.LUT R3, R154, 0xffffe000, RZ, 0xc0, !PT ;  /* 0xffffe0009a037812 */ /* 0x021fca00078ec0ff */
[----:B------:R-:W-:-:S04]  /*7f80*/  FMUL R0, R3, R156 ;  /* 0x0000009c03007220 */ /* 0x000fc80000400000 */
[----:B------:R-:W-:-:S05]  /*7f90*/  FFMA R87, R87, R155, R0 ;  /* 0x0000009b57577223 */ /* 0x000fca0000000000 */
[----:B------:R-:W-:-:S05]  /*7fa0*/  F2FP.TF32.F32.PACK_B R87, R87 ;  /* 0x00000057ff57723e */ /* 0x000fca00024050ff */
[----:B------:R0:W-:Y:S01]  /*7fb0*/  STG.E desc[UR36][R8.64+0x1e4], R87 ;  /* 0x0001e45708007986 */ /* 0x0001e2000c101924 */
[----:B------:R-:W-:Y:S05]  /*7fc0*/  BRA `(.L_x_286) ;  /* 0x0000002400247947 */ /* 0x000fea0003800000 */
.L_x_35:
[----:B------:R-:W-:Y:S01]  /*7fd0*/  ULDC.64 UR4, c[0x0][0x5c0] ;  /* 0x0001700000047ab9 */ /* 0x000fe20000000a00 */
[-C--:B------:R-:W-:Y:S01]  /*7fe0*/  FMUL R15, R88, R155.reuse ;  /* 0x0000009b580f7220 */ /* 0x080fe20000400000 */
[----:B------:R-:W-:Y:S01]  /*7ff0*/  LEA R6, P0, R170, UR4, 0x2 ;  /* 0x00000004aa067c11 */ /* 0x000fe2000f8010ff */
[----:B------:R-:W-:Y:S01]  /*8000*/  IMAD.SHL.U32 R11, R4, 0x20, RZ ;  /* 0x00000020040b7824 */ /* 0x000fe200078e00ff */
[----:B------:R-:W-:Y:S01]  /*8010*/  ISETP.GT.AND P5, PT, R0, 0x1, P3 ;  /* 0x000000010000780c */ /* 0x000fe20001fa4270 */
[-C--:B------:R-:W-:Y:S01]  /*8020*/  FMUL R89, R89, R155.reuse ;  /* 0x0000009b59597220 */ /* 0x080fe20000400000 */
[----:B------:R-:W-:Y:S01]  /*8030*/  LEA.HI.X R7, R170, UR5, R173, 0x2, P0 ;  /* 0x00000005aa077c11 */ /* 0x000fe200080f14ad */
[-C--:B------:R-:W-:Y:S01]  /*8040*/  FMUL R21, R90, R155.reuse ;  /* 0x0000009b5a157220 */ /* 0x080fe20000400000 */
[----:B------:R-:W-:Y:S01]  /*8050*/  ISETP.GT.AND P0, PT, R3, 0x8, PT ;  /* 0x000000080300780c */ /* 0x000fe20003f04270 */
[----:B------:R-:W-:Y:S01]  /*8060*/  FMUL R91, R91, R155 ;  /* 0x0000009b5b5b7220 */ /* 0x000fe20000400000 */
[----:B------:R-:W-:Y:S01]  /*8070*/  F2FP.TF32.F32.PACK_B R15, R15 ;  /* 0x0000000fff0f723e */ /* 0x000fe200024050ff */
[-C--:B------:R-:W-:Y:S01]  /*8080*/  FMUL R93, R93, R155.reuse ;  /* 0x0000009b5d5d7220 */ /* 0x080fe20000400000 */
[----:B------:R-:W-:Y:S01]  /*8090*/  ISETP.GT.AND P1, PT, R0, RZ, P0 ;  /* 0x000000ff0000720c */ /* 0x000fe20000724270 */
[-C--:B------:R-:W-:Y:S01]  /*80a0*/  FMUL R23, R94, R155.reuse ;  /* 0x0000009b5e177220 */ /* 0x080fe20000400000 */
[----:B------:R-:W-:Y:S01]  /*80b0*/  ISETP.GT.AND P4, PT, R0, 0x1, P0 ;  /* 0x000000010000780c */ /* 0x000fe20000784270 */
[----:B------:R0:W-:Y:S01]  /*80c0*/  @P2 STG.E desc[UR36][R6.64], R15 ;  /* 0x0000000f06002986 */ /* 0x0001e2000c101924 */
[----:B------:R-:W-:Y:S01]  /*80d0*/  SHF.L.U64.HI R9, R4, 0x5, R5 ;  /* 0x0000000504097819 */ /* 0x000fe20000010205 */
[-C--:B------:R-:W-:Y:S01]  /*80e0*/  FMUL R95, R95, R155.reuse ;  /* 0x0000009b5f5f7220 */ /* 0x080fe20000400000 */
[-C--:B------:R-:W-:Y:S01]  /*80f0*/  IADD3 R12, P2, R11, R6.reuse, RZ ;  /* 0x000000060b0c7210 */ /* 0x080fe20007f5e0ff */
[----:B------:R-:W-:Y:S01]  /*8100*/  FMUL R97, R97, R155 ;  /* 0x0000009b61617220 */ /* 0x000fe20000400000 */
[----:B------:R-:W-:Y:S01]  /*8110*/  F2FP.TF32.F32.PACK_B R89, R89 ;  /* 0x00000059ff59723e */ /* 0x000fe200024050ff */
[----:B------:R-:W-:Y:S01]  /*8120*/  FMUL R99, R99, R155 ;  /* 0x0000009b63637220 */ /* 0x000fe20000400000 */
[----:B------:R-:W-:Y:S01]  /*8130*/  F2FP.TF32.F32.PACK_B R21, R21 ;  /* 0x00000015ff15723e */ /* 0x000fe200024050ff */
[----:B------:R-:W-:Y:S01]  /*8140*/  IMAD.X R13, R9, 0x1, R7, P2 ;  /* 0x00000001090d7824 */ /* 0x000fe200010e0607 */
[----:B------:R-:W-:Y:S01]  /*8150*/  F2FP.TF32.F32.PACK_B R91, R91 ;  /* 0x0000005bff5b723e */ /* 0x000fe200024050ff */
[----:B------:R-:W-:Y:S01]  /*8160*/  @P5 STG.E desc[UR36][R6.64+0x4], R89 ;  /* 0x0000045906005986 */ /* 0x000fe2000c101924 */
[----:B------:R-:W-:Y:S01]  /*8170*/  ISETP.GT.AND P5, PT, R0, 0x8, P3 ;  /* 0x000000080000780c */ /* 0x000fe20001fa4270 */
[-C--:B0-----:R-:W-:Y:S01]  /*8180*/  FMUL R15, R92, R155.reuse ;  /* 0x0000009b5c0f7220 */ /* 0x081fe20000400000 */
[C---:B------:R-:W-:Y:S01]  /*8190*/  ISETP.GT.AND P2, PT, R0.reuse, 0x9, P3 ;  /* 0x000000090000780c */ /* 0x040fe20001f44270 */
[----:B------:R0:W-:Y:S01]  /*81a0*/  @P1 STG.E desc[UR36][R12.64], R21 ;  /* 0x000000150c001986 */ /* 0x0001e2000c101924 */
[C---:B------:R-:W-:Y:S01]  /*81b0*/  ISETP.GT.AND P1, PT, R0.reuse, 0x8, P0 ;  /* 0x000000080000780c */ /* 0x040fe20000724270 */
[----:B------:R-:W-:Y:S01]  /*81c0*/  FMUL R101, R101, R155 ;  /* 0x0000009b65657220 */ /* 0x000fe20000400000 */
[----:B------:R-:W-:Y:S01]  /*81d0*/  F2FP.TF32.F32.PACK_B R15, R15 ;  /* 0x0000000fff0f723e */ /* 0x000fe200024050ff */
[----:B------:R-:W-:Y:S01]  /*81e0*/  @P4 STG.E desc[UR36][R12.64+0x4], R91 ;  /* 0x0000045b0c004986 */ /* 0x000fe2000c101924 */
[----:B------:R-:W-:Y:S01]  /*81f0*/  ISETP.GT.AND P4, PT, R0, 0x9, P0 ;  /* 0x000000090000780c */ /* 0x000fe20000784270 */
[----:B------:R-:W-:Y:S01]  /*8200*/  FMUL R103, R103, R155 ;  /* 0x0000009b67677220 */ /* 0x000fe20000400000 */
[----:B------:R-:W-:Y:S01]  /*8210*/  F2FP.TF32.F32.PACK_B R93, R93 ;  /* 0x0000005dff5d723e */ /* 0x000fe200024050ff */
[----:B------:R-:W-:Y:S01]  /*8220*/  FMUL R105, R105, R155 ;  /* 0x0000009b69697220 */ /* 0x000fe20000400000 */
[----:B------:R-:W-:Y:S01]  /*8230*/  F2FP.TF32.F32.PACK_B R23, R23 ;  /* 0x00000017ff17723e */ /* 0x000fe200024050ff */
[----:B------:R1:W-:Y:S01]  /*8240*/  @P5 STG.E desc[UR36][R6.64+0x20], R15 ;  /* 0x0000200f06005986 */ /* 0x0003e2000c101924 */
[----:B------:R-:W-:Y:S01]  /*8250*/  F2FP.TF32.F32.PACK_B R95, R95 ;  /* 0x0000005fff5f723e */ /* 0x000fe200024050ff */
[-C--:B0-----:R-:W-:Y:S01]  /*8260*/  FMUL R21, R96, R155.reuse ;  /* 0x0000009b60157220 */ /* 0x081fe20000400000 */
[C---:B------:R-:W-:Y:S01]  /*8270*/  ISETP.GT.AND P5, PT, R0.reuse, 0x10, P3 ;  /* 0x000000100000780c */ /* 0x040fe20001fa4270 */
[----:B------:R-:W-:Y:S01]  /*8280*/  @P2 STG.E desc[UR36][R6.64+0x24], R93 ;  /* 0x0000245d06002986 */ /* 0x000fe2000c101924 */
[C---:B------:R-:W-:Y:S01]  /*8290*/  ISETP.GT.AND P2, PT, R0.reuse, 0x11, P3 ;  /* 0x000000110000780c */ /* 0x040fe20001f44270 */
[----:B------:R-:W-:Y:S01]  /*82a0*/  FMUL R107, R107, R155 ;  /* 0x0000009b6b6b7220 */ /* 0x000fe20000400000 */
[----:B------:R-:W-:Y:S01]  /*82b0*/  F2FP.TF32.F32.PACK_B R21, R21 ;  /* 0x00000015ff15723e */ /* 0x000fe200024050ff */
[----:B------:R0:W-:Y:S01]  /*82c0*/  @P1 STG.E desc[UR36][R12.64+0x20], R23 ;  /* 0x000020170c001986 */ /* 0x0001e2000c101924 */
[C---:B------:R-:W-:Y:S01]  /*82d0*/  ISETP.GT.AND P1, PT, R0.reuse, 0x10, P0 ;  /* 0x000000100000780c */ /* 0x040fe20000724270 */
[----:B------:R-:W-:Y:S01]  /*82e0*/  FMUL R109, R109, R155 ;  /* 0x0000009b6d6d7220 */ /* 0x000fe20000400000 */
[----:B------:R-:W-:Y:S01]  /*82f0*/  F2FP.TF32.F32.PACK_B R97, R97 ;  /* 0x00000061ff61723e */ /* 0x000fe200024050ff */
[----:B------:R-:W-:Y:S01]  /*8300*/  @P4 STG.E desc[UR36][R12.64+0x24], R95 ;  /* 0x0000245f0c004986 */ /* 0x000fe2000c101924 */
[----:B------:R-:W-:Y:S01]  /*8310*/  ISETP.GT.AND P4, PT, R0, 0x11, P0 ;  /* 0x000000110000780c */ /* 0x000fe20000784270 */
[----:B-1----:R-:W-:Y:S01]  /*8320*/  FMUL R15, R98, R155 ;  /* 0x0000009b620f7220 */ /* 0x002fe20000400000 */
[----:B------:R-:W-:Y:S01]  /*8330*/  F2FP.TF32.F32.PACK_B R99, R99 ;  /* 0x00000063ff63723e */ /* 0x000fe200024050ff */
[----:B------:R1:W-:Y:S01]  /*8340*/  @P5 STG.E desc[UR36][R6.64+0x40], R21 ;  /* 0x0000401506005986 */ /* 0x0003e2000c101924 */
[C---:B------:R-:W-:Y:S01]  /*8350*/  ISETP.GT.AND P5, PT, R0.reuse, 0x18, P3 ;  /* 0x000000180000780c */ /* 0x040fe20001fa4270 */
[----:B------:R-:W-:Y:S01]  /*8360*/  FMUL R111, R111, R155 ;  /* 0x0000009b6f6f7220 */ /* 0x000fe20000400000 */
[----:B------:R-:W-:Y:S01]  /*8370*/  F2FP.TF32.F32.PACK_B R15, R15 ;  /* 0x0000000fff0f723e */ /* 0x000fe200024050ff */
[----:B------:R-:W-:Y:S01]  /*8380*/  @P2 STG.E desc[UR36][R6.64+0x44], R97 ;  /* 0x0000446106002986 */ /* 0x000fe2000c101924 */
[----:B------:R-:W-:Y:S01]  /*8390*/  ISETP.GT.AND P2, PT, R0, 0x19, P3 ;  /* 0x000000190000780c */ /* 0x000fe20001f44270 */
[----:B0-----:R-:W-:Y:S01]  /*83a0*/  FMUL R23, R100, R155 ;  /* 0x0000009b64177220 */ /* 0x001fe20000400000 */
        /* <DEDUP_REMOVED lines=177> */
[----:B------:R-:W-:Y:S01]  /*8ec0*/  @P1 STG.E desc[UR36][R12.64+0x1a0], R23 ;  /* 0x0001a0170c001986 */ /* 0x000fe2000c101924 */
        /* <DEDUP_REMOVED lines=11> */
[-C--:B------:R-:W-:Y:S01]  /*8f80*/  FMUL R33, R33, R155.reuse ;  /* 0x0000009b21217220 */ /* 0x080fe20000400000 */
[----:B------:R-:W-:Y:S01]  /*8f90*/  ISETP.GT.AND P3, PT, R0, 0x79, P3 ;  /* 0x000000790000780c */ /* 0x000fe20001f64270 */
[----:B------:R-:W-:Y:S01]  /*8fa0*/  @P1 STG.E desc[UR36][R6.64+0x1c4], R145 ;  /* 0x0001c49106001986 */ /* 0x000fe2000c101924 */
[----:B------:R-:W-:Y:S01]  /*8fb0*/  ISETP.GT.AND P1, PT, R3, 0x80, PT ;  /* 0x000000800300780c */ /* 0x000fe20003f24270 */
[----:B------:R-:W-:Y:S01]  /*8fc0*/  FMUL R35, R35, R155 ;  /* 0x0000009b23237220 */ /* 0x000fe20000400000 */
[----:B------:R-:W-:Y:S01]  /*8fd0*/  F2FP.TF32.F32.PACK_B R149, R149 ;  /* 0x00000095ff95723e */ /* 0x000fe200024050ff */
[----:B------:R1:W-:Y:S01]  /*8fe0*/  @P2 STG.E desc[UR36][R12.64+0x1c0], R15 ;  /* 0x0001c00f0c002986 */ /* 0x0003e2000c101924 */
[----:B------:R-:W-:Y:S01]  /*8ff0*/  ISETP.GT.AND P2, PT, R3, 0x88, PT ;  /* 0x000000880300780c */ /* 0x000fe20003f44270 */
[-C--:B------:R-:W-:Y:S01]  /*9000*/  FMUL R3, R148, R155.reuse ;  /* 0x0000009b94037220 */ /* 0x080fe20000400000 */
[-C--:B0-----:R-:W-:Y:S01]  /*9010*/  FMUL R21, R150, R155.reuse ;  /* 0x0000009b96157220 */ /* 0x081fe20000400000 */
[----:B------:R-:W-:Y:S01]  /*9020*/  @P4 STG.E desc[UR36][R12.64+0x1c4], R147 ;  /* 0x0001c4930c004986 */ /* 0x000fe2000c101924 */
[C---:B------:R-:W-:Y:S01]  /*9030*/  ISETP.GT.AND P4, PT, R0.reuse, 0x78, P0 ;  /* 0x000000780000780c */ /* 0x040fe20000784270 */
[-C--:B------:R-:W-:Y:S01]  /*9040*/  FMUL R37, R37, R155.reuse ;  /* 0x0000009b25257220 */ /* 0x080fe20000400000 */
[----:B------:R-:W-:Y:S01]  /*9050*/  ISETP.GT.AND P0, PT, R0, 0x79, P0 ;  /* 0x000000790000780c */ /* 0x000fe20000704270 */
[----:B------:R-:W-:Y:S01]  /*9060*/  FMUL R39, R39, R155 ;  /* 0x0000009b27277220 */ /* 0x000fe20000400000 */
[----:B------:R-:W-:Y:S01]  /*9070*/  F2FP.TF32.F32.PACK_B R3, R3 ;  /* 0x00000003ff03723e */ /* 0x000fe200024050ff */
[----:B------:R-:W-:Y:S01]  /*9080*/  FMUL R41, R41, R155 ;  /* 0x0000009b29297220 */ /* 0x000fe20000400000 */
[----:B------:R-:W-:Y:S01]  /*9090*/  F2FP.TF32.F32.PACK_B R21, R21 ;  /* 0x00000015ff15723e */ /* 0x000fe200024050ff */
[C---:B-1----:R-:W-:Y:S01]  /*90a0*/  IMAD.SHL.U32 R15, R4.reuse, 0x200, RZ ;  /* 0x00000200040f7824 */ /* 0x042fe200078e00ff */
[----:B------:R-:W-:Y:S01]  /*90b0*/  F2FP.TF32.F32.PACK_B R151, R151 ;  /* 0x00000097ff97723e */ /* 0x000fe200024050ff */
[----:B------:R0:W-:Y:S01]  /*90c0*/  @P5 STG.E desc[UR36][R6.64+0x1e0], R3 ;  /* 0x0001e00306005986 */ /* 0x0001e2000c101924 */
[----:B------:R-:W-:Y:S01]  /*90d0*/  SHF.L.U64.HI R5, R4, 0x9, R5 ;  /* 0x0000000904057819 */ /* 0x000fe20000010205 */
[----:B------:R-:W-:Y:S01]  /*90e0*/  FMUL R43, R43, R155 ;  /* 0x0000009b2b2b7220 */ /* 0x000fe20000400000 */
[----:B------:R-:W-:Y:S01]  /*90f0*/  F2FP.TF32.F32.PACK_B R25, R25 ;  /* 0x00000019ff19723e */ /* 0x000fe200024050ff */
[----:B------:R-:W-:Y:S01]  /*9100*/  @P3 STG.E desc[UR36][R6.64+0x1e4], R149 ;  /* 0x0001e49506003986 */ /* 0x000fe2000c101924 */
[-C--:B------:R-:W-:Y:S01]  /*9110*/  IADD3 R4, P3, R15, R6.reuse, RZ ;  /* 0x000000060f047210 */ /* 0x080fe20007f7e0ff */
[----:B------:R-:W-:Y:S01]  /*9120*/  FMUL R45, R45, R155 ;  /* 0x0000009b2d2d7220 */ /* 0x000fe20000400000 */
[----:B------:R-:W-:Y:S01]  /*9130*/  F2FP.TF32.F32.PACK_B R27, R27 ;  /* 0x0000001bff1b723e */ /* 0x000fe200024050ff */
[----:B------:R1:W-:Y:S01]  /*9140*/  @P4 STG.E desc[UR36][R12.64+0x1e0], R21 ;  /* 0x0001e0150c004986 */ /* 0x0003e2000c101924 */
[----:B------:R-:W-:Y:S01]  /*9150*/  IADD3 R14, P4, P5, R11, R6, R15 ;  /* 0x000000060b0e7210 */ /* 0x000fe20007d9e00f */
[----:B------:R-:W-:Y:S01]  /*9160*/  FMUL R47, R47, R155 ;  /* 0x0000009b2f2f7220 */ /* 0x000fe20000400000 */
[----:B------:R-:W-:Y:S01]  /*9170*/  F2FP.TF32.F32.PACK_B R29, R29 ;  /* 0x0000001dff1d723e */ /* 0x000fe200024050ff */
[----:B------:R2:W-:Y:S01]  /*9180*/  @P0 STG.E desc[UR36][R12.64+0x1e4], R151 ;  /* 0x0001e4970c000986 */ /* 0x0005e2000c101924 */
[----:B------:R-:W-:Y:S01]  /*9190*/  ISETP.GT.AND P0, PT, R0, RZ, P1 ;  /* 0x000000ff0000720c */ /* 0x000fe20000f04270 */
[----:B0-----:R-:W-:Y:S01]  /*91a0*/  FMUL R3, R24, R155 ;  /* 0x0000009b18037220 */ /* 0x001fe20000400000 */
[----:B------:R-:W-:Y:S01]  /*91b0*/  IADD3.X R15, R9, R7, R5, P4, P5 ;  /* 0x00000007090f7210 */ /* 0x000fe200027ea405 */
[----:B------:R-:W-:Y:S01]  /*91c0*/  IMAD.X R5, R5, 0x1, R7, P3 ;  /* 0x0000000105057824 */ /* 0x000fe200018e0607 */
[C---:B------:R-:W-:Y:S01]  /*91d0*/  ISETP.GT.AND P5, PT, R0.reuse, 0x1, P1 ;  /* 0x000000010000780c */ /* 0x040fe20000fa4270 */
[-C--:B------:R-:W-:Y:S01]  /*91e0*/  FMUL R49, R49, R155.reuse ;  /* 0x0000009b31317220 */ /* 0x080fe20000400000 */
[----:B------:R-:W-:Y:S01]  /*91f0*/  ISETP.GT.AND P4, PT, R0, RZ, P2 ;  /* 0x000000ff0000720c */ /* 0x000fe20001784270 */
[----:B-1----:R-:W-:Y:S01]  /*9200*/  FMUL R21, R26, R155 ;  /* 0x0000009b1a157220 */ /* 0x002fe20000400000 */
[----:B------:R-:W-:Y:S01]  /*9210*/  F2FP.TF32.F32.PACK_B R3, R3 ;  /* 0x00000003ff03723e */ /* 0x000fe200024050ff */
[-C--:B------:R-:W-:Y:S01]  /*9220*/  FMUL R51, R51, R155.reuse ;  /* 0x0000009b33337220 */ /* 0x080fe20000400000 */
[-C--:B------:R-:W-:Y:S01]  /*9230*/  IADD3 R6, P3, R11, R4.reuse, RZ ;  /* 0x000000040b067210 */ /* 0x080fe20007f7e0ff */
[----:B--2---:R-:W-:Y:S01]  /*9240*/  FMUL R13, R28, R155 ;  /* 0x0000009b1c0d7220 */ /* 0x004fe20000400000 */
[----:B------:R-:W-:Y:S01]  /*9250*/  F2FP.TF32.F32.PACK_B R21, R21 ;  /* 0x00000015ff15723e */ /* 0x000fe200024050ff */
[----:B------:R0:W-:Y:S01]  /*9260*/  @P0 STG.E desc[UR36][R4.64], R3 ;  /* 0x0000000304000986 */ /* 0x0001e2000c101924 */
[C---:B------:R-:W-:Y:S01]  /*9270*/  ISETP.GT.AND P0, PT, R0.reuse, 0x1, P2 ;  /* 0x000000010000780c */ /* 0x040fe20001704270 */
[--C-:B------:R-:W-:Y:S01]  /*9280*/  IMAD.X R7, R9, 0x1, R5.reuse, P3 ;  /* 0x0000000109077824 */ /* 0x100fe200018e0605 */
[C---:B------:R-:W-:Y:S01]  /*9290*/  ISETP.GT.AND P3, PT, R0.reuse, 0x9, P1 ;  /* 0x000000090000780c */ /* 0x040fe20000f64270 */
[----:B------:R-:W-:Y:S01]  /*92a0*/  @P5 STG.E desc[UR36][R4.64+0x4], R25 ;  /* 0x0000041904005986 */ /* 0x000fe2000c101924 */
[----:B------:R-:W-:Y:S01]  /*92b0*/  F2FP.TF32.F32.PACK_B R13, R13 ;  /* 0x0000000dff0d723e */ /* 0x000fe200024050ff */
[-C--:B------:R-:W-:Y:S01]  /*92c0*/  FMUL R53, R53, R155.reuse ;  /* 0x0000009b35357220 */ /* 0x080fe20000400000 */
[----:B------:R-:W-:Y:S01]  /*92d0*/  IADD3 R8, P5, R11, R4, RZ ;  /* 0x000000040b087210 */ /* 0x000fe20007fbe0ff */
[----:B------:R1:W-:Y:S01]  /*92e0*/  @P4 STG.E desc[UR36][R6.64], R21 ;  /* 0x0000001506004986 */ /* 0x0003e2000c101924 */
[----:B------:R-:W-:Y:S01]  /*92f0*/  ISETP.GT.AND P4, PT, R0, 0x8, P1 ;  /* 0x000000080000780c */ /* 0x000fe20000f84270 */
[----:B------:R-:W-:Y:S01]  /*9300*/  FMUL R11, R32, R155 ;  /* 0x0000009b200b7220 */ /* 0x000fe20000400000 */
[----:B------:R-:W-:Y:S01]  /*9310*/  F2FP.TF32.F32.PACK_B R31, R31 ;  /* 0x0000001fff1f723e */ /* 0x000fe200024050ff */
[-C--:B0-----:R-:W-:Y:S01]  /*9320*/  FMUL R3, R30, R155.reuse ;  /* 0x0000009b1e037220 */ /* 0x081fe20000400000 */
[----:B------:R-:W-:Y:S01]  /*9330*/  IMAD.X R9, R9, 0x1, R5, P5 ;  /* 0x0000000109097824 */ /* 0x000fe200028e0605 */
[----:B------:R-:W-:Y:S01]  /*9340*/  @P0 STG.E desc[UR36][R6.64+0x4], R27 ;  /* 0x0000041b06000986 */ /* 0x000fe2000c101924 */
[C---:B------:R-:W-:Y:S01]  /*9350*/  ISETP.GT.AND P0, PT, R0.reuse, 0x8, P2 ;  /* 0x000000080000780c */ /* 0x040fe20001704270 */
[----:B------:R-:W-:Y:S01]  /*9360*/  FMUL R55, R55, R155 ;  /* 0x0000009b37377220 */ /* 0x000fe20000400000 */
[----:B------:R-:W-:Y:S01]  /*9370*/  F2FP.TF32.F32.PACK_B R3, R3 ;  /* 0x00000003ff03723e */ /* 0x000fe200024050ff */
[----:B------:R-:W-:Y:S01]  /*9380*/  @P3 STG.E desc[UR36][R4.64+0x24], R29 ;  /* 0x0000241d04003986 */ /* 0x000fe2000c101924 */
[----:B------:R-:W-:Y:S01]  /*9390*/  ISETP.GT.AND P5, PT, R0, 0x10, P1 ;  /* 0x000000100000780c */ /* 0x000fe20000fa4270 */
[-C--:B-1----:R-:W-:Y:S01]  /*93a0*/  FMUL R21, R36, R155.reuse ;  /* 0x0000009b24157220 */ /* 0x082fe20000400000 */
[C---:B------:R-:W-:Y:S01]  /*93b0*/  ISETP.GT.AND P3, PT, R0.reuse, 0x11, P1 ;  /* 0x000000110000780c */ /* 0x040fe20000f64270 */
[----:B------:R0:W-:Y:S01]  /*93c0*/  @P4 STG.E desc[UR36][R4.64+0x20], R13 ;  /* 0x0000200d04004986 */ /* 0x0001e2000c101924 */
[C---:B------:R-:W-:Y:S01]  /*93d0*/  ISETP.GT.AND P4, PT, R0.reuse, 0x9, P2 ;  /* 0x000000090000780c */ /* 0x040fe20001784270 */
[----:B------:R-:W-:Y:S01]  /*93e0*/  FMUL R57, R57, R155 ;  /* 0x0000009b39397220 */ /* 0x000fe20000400000 */
[----:B------:R-:W-:Y:S01]  /*93f0*/  F2FP.TF32.F32.PACK_B R11, R11 ;  /* 0x0000000bff0b723e */ /* 0x000fe200024050ff */
[----:B------:R-:W-:Y:S01]  /*9400*/  FMUL R59, R59, R155 ;  /* 0x0000009b3b3b7220 */ /* 0x000fe20000400000 */
[----:B------:R-:W-:Y:S01]  /*9410*/  F2FP.TF32.F32.PACK_B R33, R33 ;  /* 0x00000021ff21723e */ /* 0x000fe200024050ff */
[----:B------:R1:W-:Y:S01]  /*9420*/  @P0 STG.E desc[UR36][R8.64+0x20], R3 ;  /* 0x0000200308000986 */ /* 0x0003e2000c101924 */
[----:B------:R-:W-:Y:S01]  /*9430*/  ISETP.GT.AND P0, PT, R0, 0x10, P2 ;  /* 0x000000100000780c */ /* 0x000fe20001704270 */
[----:B------:R-:W-:Y:S01]  /*9440*/  FMUL R61, R61, R155 ;  /* 0x0000009b3d3d7220 */ /* 0x000fe20000400000 */
[----:B------:R-:W-:Y:S01]  /*9450*/  F2FP.TF32.F32.PACK_B R35, R35 ;  /* 0x00000023ff23723e */ /* 0x000fe200024050ff */
[----:B------:R-:W-:Y:S01]  /*9460*/  FMUL R63, R63, R155 ;  /* 0x0000009b3f3f7220 */ /* 0x000fe20000400000 */
[----:B------:R-:W-:Y:S01]  /*9470*/  F2FP.TF32.F32.PACK_B R21, R21 ;  /* 0x00000015ff15723e */ /* 0x000fe200024050ff */
[----:B0-----:R-:W-:Y:S01]  /*9480*/  FMUL R13, R34, R155 ;  /* 0x0000009b220d7220 */ /* 0x001fe20000400000 */
[----:B------:R-:W-:Y:S01]  /*9490*/  F2FP.TF32.F32.PACK_B R37, R37 ;  /* 0x00000025ff25723e */ /* 0x000fe200024050ff */
[----:B------:R-:W-:Y:S01]  /*94a0*/  @P4 STG.E desc[UR36][R14.64+0x24], R31 ;  /* 0x0000241f0e004986 */ /* 0x000fe2000c101924 */
[C---:B------:R-:W-:Y:S01]  /*94b0*/  ISETP.GT.AND P4, PT, R0.reuse, 0x11, P2 ;  /* 0x000000110000780c */ /* 0x040fe20001784270 */
[----:B------:R-:W-:Y:S01]  /*94c0*/  FMUL R65, R65, R155 ;  /* 0x0000009b41417220 */ /* 0x000fe20000400000 */
[----:B------:R-:W-:Y:S01]  /*94d0*/  F2FP.TF32.F32.PACK_B R13, R13 ;  /* 0x0000000dff0d723e */ /* 0x000fe200024050ff */
[----:B------:R0:W-:Y:S01]  /*94e0*/  @P5 STG.E desc[UR36][R4.64+0x40], R11 ;  /* 0x0000400b04005986 */ /* 0x0001e2000c101924 */
[----:B------:R-:W-:Y:S01]  /*94f0*/  ISETP.GT.AND P5, PT, R0, 0x18, P1 ;  /* 0x000000180000780c */ /* 0x000fe20000fa4270 */
[----:B------:R-:W-:-:S02]  /*9500*/  @P0 IMAD.MOV.U32 R6, RZ, RZ, R14 ;  /* 0x000000ffff060224 */ /* 0x000fc400078e000e */
[-C--:B-1----:R-:W-:Y:S01]  /*9510*/  FMUL R3, R38, R155.reuse ;  /* 0x0000009b26037220 */ /* 0x082fe20000400000 */
[--C-:B------:R-:W-:Y:S01]  /*9520*/  @P0 IMAD.MOV.U32 R7, RZ, RZ, R15.reuse ;  /* 0x000000ffff070224 */ /* 0x100fe200078e000f */
[----:B------:R-:W-:Y:S01]  /*9530*/  @P3 STG.E desc[UR36][R4.64+0x44], R33 ;  /* 0x0000442104003986 */ /* 0x000fe2000c101924 */
[----:B------:R-:W-:Y:S01]  /*9540*/  ISETP.GT.AND P3, PT, R0, 0x19, P1 ;  /* 0x000000190000780c */ /* 0x000fe20000f64270 */
[----:B------:R-:W-:Y:S01]  /*9550*/  FMUL R9, R40, R155 ;  /* 0x0000009b28097220 */ /* 0x000fe20000400000 */
[----:B------:R-:W-:Y:S01]  /*9560*/  F2FP.TF32.F32.PACK_B R3, R3 ;  /* 0x00000003ff03723e */ /* 0x000fe200024050ff */
[----:B------:R1:W-:Y:S01]  /*9570*/  @P0 STG.E desc[UR36][R6.64+0x40], R13 ;  /* 0x0000400d06000986 */ /* 0x0003e2000c101924 */
[----:B------:R-:W-:Y:S01]  /*9580*/  ISETP.GT.AND P0, PT, R0, 0x18, P2 ;  /* 0x000000180000780c */ /* 0x000fe20001704270 */
[----:B------:R-:W-:Y:S01]  /*9590*/  FMUL R67, R67, R155 ;  /* 0x0000009b43437220 */ /* 0x000fe20000400000 */
[----:B------:R-:W-:Y:S01]  /*95a0*/  F2FP.TF32.F32.PACK_B R39, R39 ;  /* 0x00000027ff27723e */ /* 0x000fe200024050ff */
[----:B0-----:R-:W-:Y:S01]  /*95b0*/  FMUL R11, R42, R155 ;  /* 0x0000009b2a0b7220 */ /* 0x001fe20000400000 */
[----:B------:R-:W-:Y:S01]  /*95c0*/  F2FP.TF32.F32.PACK_B R9, R9 ;  /* 0x00000009ff09723e */ /* 0x000fe200024050ff */
[----:B------:R-:W-:Y:S01]  /*95d0*/  FMUL R69, R69, R155 ;  /* 0x0000009b45457220 */ /* 0x000fe20000400000 */
[----:B------:R-:W-:Y:S01]  /*95e0*/  F2FP.TF32.F32.PACK_B R41, R41 ;  /* 0x00000029ff29723e */ /* 0x000fe200024050ff */
[----:B------:R-:W-:Y:S01]  /*95f0*/  FMUL R71, R71, R155 ;  /* 0x0000009b47477220 */ /* 0x000fe20000400000 */
[----:B------:R-:W-:Y:S01]  /*9600*/  F2FP.TF32.F32.PACK_B R11, R11 ;  /* 0x0000000bff0b723e */ /* 0x000fe200024050ff */
[----:B------:R-:W-:Y:S01]  /*9610*/  FMUL R73, R73, R155 ;  /* 0x0000009b49497220 */ /* 0x000fe20000400000 */
[----:B------:R-:W-:Y:S01]  /*9620*/  F2FP.TF32.F32.PACK_B R43, R43 ;  /* 0x0000002bff2b723e */ /* 0x000fe200024050ff */
[--C-:B-1----:R-:W-:Y:S01]  /*9630*/  @P4 IMAD.MOV.U32 R6, RZ, RZ, R14.reuse ;  /* 0x000000ffff064224 */ /* 0x102fe200078e000e */
[----:B------:R-:W-:Y:S01]  /*9640*/  F2FP.TF32.F32.PACK_B R45, R45 ;  /* 0x0000002dff2d723e */ /* 0x000fe200024050ff */
[--C-:B------:R-:W-:Y:S01]  /*9650*/  @P4 IMAD.MOV.U32 R7, RZ, RZ, R15.reuse ;  /* 0x000000ffff074224 */ /* 0x100fe200078e000f */
[----:B------:R-:W-:Y:S01]  /*9660*/  F2FP.TF32.F32.PACK_B R47, R47 ;  /* 0x0000002fff2f723e */ /* 0x000fe200024050ff */
[----:B------:R-:W-:Y:S01]  /*9670*/  FMUL R75, R75, R155 ;  /* 0x0000009b4b4b7220 */ /* 0x000fe20000400000 */
[----:B------:R-:W-:Y:S01]  /*9680*/  F2FP.TF32.F32.PACK_B R49, R49 ;  /* 0x00000031ff31723e */ /* 0x000fe200024050ff */
[-C--:B------:R-:W-:Y:S01]  /*9690*/  FMUL R77, R77, R155.reuse ;  /* 0x0000009b4d4d7220 */ /* 0x080fe20000400000 */
[----:B------:R0:W-:Y:S01]  /*96a0*/  @P4 STG.E desc[UR36][R6.64+0x44], R35 ;  /* 0x0000442306004986 */ /* 0x0001e2000c101924 */
[C---:B------:R-:W-:Y:S01]  /*96b0*/  ISETP.GT.AND P4, PT, R0.reuse, 0x19, P2 ;  /* 0x000000190000780c */ /* 0x040fe20001784270 */
[----:B------:R-:W-:Y:S01]  /*96c0*/  FMUL R79, R79, R155 ;  /* 0x0000009b4f4f7220 */ /* 0x000fe20000400000 */
[----:B------:R-:W-:Y:S01]  /*96d0*/  F2FP.TF32.F32.PACK_B R51, R51 ;  /* 0x00000033ff33723e */ /* 0x000fe200024050ff */
[----:B------:R1:W-:Y:S01]  /*96e0*/  @P5 STG.E desc[UR36][R4.64+0x60], R21 ;  /* 0x0000601504005986 */ /* 0x0003e2000c101924 */
[----:B------:R-:W-:Y:S01]  /*96f0*/  ISETP.GT.AND P5, PT, R0, 0x20, P1 ;  /* 0x000000200000780c */ /* 0x000fe20000fa4270 */
[----:B------:R-:W-:Y:S01]  /*9700*/  FMUL R13, R80, R155 ;  /* 0x0000009b500d7220 */ /* 0x000fe20000400000 */
[----:B------:R-:W-:Y:S01]  /*9710*/  F2FP.TF32.F32.PACK_B R53, R53 ;  /* 0x00000035ff35723e */ /* 0x000fe200024050ff */
[----:B------:R-:W-:Y:S01]  /*9720*/  @P3 STG.E desc[UR36][R4.64+0x64], R37 ;  /* 0x0000642504003986 */ /* 0x000fe2000c101924 */
[----:B------:R-:W-:Y:S01]  /*9730*/  ISETP.GT.AND P3, PT, R0, 0x21, P1 ;  /* 0x000000210000780c */ /* 0x000fe20000f64270 */
[----:B------:R-:W-:Y:S01]  /*9740*/  FMUL R81, R81, R155 ;  /* 0x0000009b51517220 */ /* 0x000fe20000400000 */
[----:B------:R-:W-:Y:S01]  /*9750*/  F2FP.TF32.F32.PACK_B R55, R55 ;  /* 0x00000037ff37723e */ /* 0x000fe200024050ff */
[----:B0-----:R-:W-:Y:S01]  /*9760*/  @P0 IMAD.MOV.U32 R6, RZ, RZ, R14 ;  /* 0x000000ffff060224 */ /* 0x001fe200078e000e */
[----:B------:R-:W-:Y:S01]  /*9770*/  F2FP.TF32.F32.PACK_B R57, R57 ;  /* 0x00000039ff39723e */ /* 0x000fe200024050ff */
[----:B------:R-:W-:Y:S01]  /*9780*/  @P0 IMAD.MOV.U32 R7, RZ, RZ, R15 ;  /* 0x000000ffff070224 */ /* 0x000fe200078e000f */
[----:B------:R-:W-:Y:S01]  /*9790*/  F2FP.TF32.F32.PACK_B R59, R59 ;  /* 0x0000003bff3b723e */ /* 0x000fe200024050ff */
[----:B------:R-:W-:Y:S01]  /*97a0*/  FMUL R83, R83, R155 ;  /* 0x0000009b53537220 */ /* 0x000fe20000400000 */
[----:B------:R-:W-:Y:S01]  /*97b0*/  F2FP.TF32.F32.PACK_B R61, R61 ;  /* 0x0000003dff3d723e */ /* 0x000fe200024050ff */
[-C--:B-1----:R-:W-:Y:S01]  /*97c0*/  FMUL R21, R84, R155.reuse ;  /* 0x0000009b54157220 */ /* 0x082fe20000400000 */
[----:B------:R0:W-:Y:S01]  /*97d0*/  @P0 STG.E desc[UR36][R6.64+0x60], R3 ;  /* 0x0000600306000986 */ /* 0x0001e2000c101924 */
[----:B------:R-:W-:Y:S01]  /*97e0*/  ISETP.GT.AND P0, PT, R0, 0x20, P2 ;  /* 0x000000200000780c */ /* 0x000fe20001704270 */
[----:B------:R-:W-:Y:S01]  /*97f0*/  FMUL R85, R85, R155 ;  /* 0x0000009b55557220 */ /* 0x000fe20000400000 */
[----:B------:R-:W-:Y:S01]  /*9800*/  F2FP.TF32.F32.PACK_B R63, R63 ;  /* 0x0000003fff3f723e */ /* 0x000fe200024050ff */
[----:B------:R-:W-:Y:S01]  /*9810*/  FMUL R87, R87, R155 ;  /* 0x0000009b57577220 */ /* 0x000fe20000400000 */
[----:B------:R-:W-:-:S02]  /*9820*/  F2FP.TF32.F32.PACK_B R65, R65 ;  /* 0x00000041ff41723e */ /* 0x000fc400024050ff */
[----:B------:R-:W-:Y:S02]  /*9830*/  F2FP.TF32.F32.PACK_B R67, R67 ;  /* 0x00000043ff43723e */ /* 0x000fe400024050ff */
[----:B------:R-:W-:Y:S02]  /*9840*/  F2FP.TF32.F32.PACK_B R69, R69 ;  /* 0x00000045ff45723e */ /* 0x000fe400024050ff */
[----:B------:R-:W-:Y:S01]  /*9850*/  F2FP.TF32.F32.PACK_B R71, R71 ;  /* 0x00000047ff47723e */ /* 0x000fe200024050ff */
[----:B0-----:R-:W-:Y:S02]  /*9860*/  @P4 IMAD.MOV.U32 R6, RZ, RZ, R14 ;  /* 0x000000ffff064224 */ /* 0x001fe400078e000e */
[----:B------:R-:W-:Y:S01]  /*9870*/  FMUL R3, R44, R155 ;  /* 0x0000009b2c037220 */ /* 0x000fe20000400000 */
[----:B------:R-:W-:Y:S01]  /*9880*/  @P4 IMAD.MOV.U32 R7, RZ, RZ, R15 ;  /* 0x000000ffff074224 */ /* 0x000fe200078e000f */
[----:B------:R-:W-:Y:S02]  /*9890*/  F2FP.TF32.F32.PACK_B R73, R73 ;  /* 0x00000049ff49723e */ /* 0x000fe400024050ff */
[----:B------:R-:W-:-:S02]  /*98a0*/  F2FP.TF32.F32.PACK_B R75, R75 ;  /* 0x0000004bff4b723e */ /* 0x000fc400024050ff */
[----:B------:R0:W-:Y:S01]  /*98b0*/  @P4 STG.E desc[UR36][R6.64+0x64], R39 ;  /* 0x0000642706004986 */ /* 0x0001e2000c101924 */
[C---:B------:R-:W-:Y:S02]  /*98c0*/  ISETP.GT.AND P4, PT, R0.reuse, 0x21, P2 ;  /* 0x000000210000780c */ /* 0x040fe40001784270 */
[----:B------:R-:W-:Y:S01]  /*98d0*/  F2FP.TF32.F32.PACK_B R3, R3 ;  /* 0x00000003ff03723e */ /* 0x000fe200024050ff */
[----:B------:R1:W-:Y:S01]  /*98e0*/  @P5 STG.E desc[UR36][R4.64+0x80], R9 ;  /* 0x0000800904005986 */ /* 0x0003e2000c101924 */
[C---:B------:R-:W-:Y:S02]  /*98f0*/  ISETP.GT.AND P5, PT, R0.reuse, 0x28, P1 ;  /* 0x000000280000780c */ /* 0x040fe40000fa4270 */
[----:B------:R-:W-:Y:S01]  /*9900*/  F2FP.TF32.F32.PACK_B R77, R77 ;  /* 0x0000004dff4d723e */ /* 0x000fe200024050ff */
[----:B------:R-:W-:Y:S01]  /*9910*/  @P3 STG.E desc[UR36][R4.64+0x84], R41 ;  /* 0x0000842904003986 */ /* 0x000fe2000c101924 */
[----:B------:R-:W-:Y:S02]  /*9920*/  ISETP.GT.AND P3, PT, R0, 0x29, P1 ;  /* 0x000000290000780c */ /* 0x000fe40000f64270 */
[----:B------:R-:W-:Y:S01]  /*9930*/  F2FP.TF32.F32.PACK_B R79, R79 ;  /* 0x0000004fff4f723e */ /* 0x000fe200024050ff */
[----:B0-----:R-:W-:Y:S01]  /*9940*/  @P0 IMAD.MOV.U32 R6, RZ, RZ, R14 ;  /* 0x000000ffff060224 */ /* 0x001fe200078e000e */
[----:B------:R-:W-:Y:S01]  /*9950*/  F2FP.TF32.F32.PACK_B R13, R13 ;  /* 0x0000000dff0d723e */ /* 0x000fe200024050ff */
[----:B------:R-:W-:Y:S01]  /*9960*/  @P0 IMAD.MOV.U32 R7, RZ, RZ, R15 ;  /* 0x000000ffff070224 */ /* 0x000fe200078e000f */
[----:B------:R-:W-:Y:S01]  /*9970*/  F2FP.TF32.F32.PACK_B R81, R81 ;  /* 0x00000051ff51723e */ /* 0x000fe200024050ff */
[----:B-1----:R-:W-:Y:S01]  /*9980*/  FMUL R9, R46, R155 ;  /* 0x0000009b2e097220 */ /* 0x002fe20000400000 */
[----:B------:R-:W-:-:S02]  /*9990*/  F2FP.TF32.F32.PACK_B R83, R83 ;  /* 0x00000053ff53723e */ /* 0x000fc400024050ff */
[----:B------:R0:W-:Y:S01]  /*99a0*/  @P0 STG.E desc[UR36][R6.64+0x80], R11 ;  /* 0x0000800b06000986 */ /* 0x0001e2000c101924 */
[----:B------:R-:W-:Y:S02]  /*99b0*/  ISETP.GT.AND P0, PT, R0, 0x28, P2 ;  /* 0x000000280000780c */ /* 0x000fe40001704270 */
[----:B------:R-:W-:Y:S02]  /*99c0*/  F2FP.TF32.F32.PACK_B R9, R9 ;  /* 0x00000009ff09723e */ /* 0x000fe400024050ff */
[----:B------:R-:W-:Y:S02]  /*99d0*/  F2FP.TF32.F32.PACK_B R21, R21 ;  /* 0x00000015ff15723e */ /* 0x000fe400024050ff */
[----:B------:R-:W-:Y:S02]  /*99e0*/  F2FP.TF32.F32.PACK_B R85, R85 ;  /* 0x00000055ff55723e */ /* 0x000fe400024050ff */
[----:B------:R-:W-:Y:S01]  /*99f0*/  F2FP.TF32.F32.PACK_B R87, R87 ;  /* 0x00000057ff57723e */ /* 0x000fe200024050ff */
[----:B0-----:R-:W-:-:S02]  /*9a00*/  @P4 IMAD.MOV.U32 R6, RZ, RZ, R14 ;  /* 0x000000ffff064224 */ /* 0x001fc400078e000e */
[----:B------:R-:W-:Y:S01]  /*9a10*/  FMUL R11, R48, R155 ;  /* 0x0000009b300b7220 */ /* 0x000fe20000400000 */
[----:B------:R-:W-:-:S04]  /*9a20*/  @P4 IMAD.MOV.U32 R7, RZ, RZ, R15 ;  /* 0x000000ffff074224 */ /* 0x000fc800078e000f */
[----:B------:R-:W-:Y:S01]  /*9a30*/  F2FP.TF32.F32.PACK_B R11, R11 ;  /* 0x0000000bff0b723e */ /* 0x000fe200024050ff */
[----:B------:R0:W-:Y:S01]  /*9a40*/  @P4 STG.E desc[UR36][R6.64+0x84], R43 ;  /* 0x0000842b06004986 */ /* 0x0001e2000c101924 */
[----:B------:R-:W-:-:S03]  /*9a50*/  ISETP.GT.AND P4, PT, R0, 0x29, P2 ;  /* 0x000000290000780c */ /* 0x000fc60001784270 */
[----:B------:R1:W-:Y:S01]  /*9a60*/  @P5 STG.E desc[UR36][R4.64+0xa0], R3 ;  /* 0x0000a00304005986 */ /* 0x0003e2000c101924 */
[----:B------:R-:W-:-:S03]  /*9a70*/  ISETP.GT.AND P5, PT, R0, 0x30, P1 ;  /* 0x000000300000780c */ /* 0x000fc60000fa4270 */
[----:B------:R-:W-:Y:S01]  /*9a80*/  @P3 STG.E desc[UR36][R4.64+0xa4], R45 ;  /* 0x0000a42d04003986 */ /* 0x000fe2000c101924 */
[----:B------:R-:W-:Y:S01]  /*9a90*/  ISETP.GT.AND P3, PT, R0, 0x31, P1 ;  /* 0x000000310000780c */ /* 0x000fe20000f64270 */
[----:B0-----:R-:W-:Y:S02]  /*9aa0*/  @P0 IMAD.MOV.U32 R6, RZ, RZ, R14 ;  /* 0x000000ffff060224 */ /* 0x001fe400078e000e */
[----:B------:R-:W-:Y:S02]  /*9ab0*/  @P0 IMAD.MOV.U32 R7, RZ, RZ, R15 ;  /* 0x000000ffff070224 */ /* 0x000fe400078e000f */
[----:B-1----:R-:W-:-:S03]  /*9ac0*/  FMUL R3, R50, R155 ;  /* 0x0000009b32037220 */ /* 0x002fc60000400000 */
[----:B------:R0:W-:Y:S01]  /*9ad0*/  @P0 STG.E desc[UR36][R6.64+0xa0], R9 ;  /* 0x0000a00906000986 */ /* 0x0001e2000c101924 */
[----:B------:R-:W-:Y:S02]  /*9ae0*/  ISETP.GT.AND P0, PT, R0, 0x30, P2 ;  /* 0x000000300000780c */ /* 0x000fe40001704270 */
[----:B------:R-:W-:Y:S01]  /*9af0*/  F2FP.TF32.F32.PACK_B R3, R3 ;  /* 0x00000003ff03723e */ /* 0x000fe200024050ff */
[----:B0-----:R-:W-:Y:S02]  /*9b00*/  @P4 IMAD.MOV.U32 R6, RZ, RZ, R14 ;  /* 0x000000ffff064224 */ /* 0x001fe400078e000e */
        /* <DEDUP_REMOVED lines=69> */
[----:B------:R-:W-:Y:S01]  /*9f60*/  @P3 STG.E desc[UR36][R4.64+0x144], R65 ;  /* 0x0001444104003986 */ /* 0x000fe2000c101924 */
[----:B------:R-:W-:-:S03]  /*9f70*/  ISETP.GT.AND P3, PT, R0, 0x59, P1 ;  /* 0x000000590000780c */ /* 0x000fc60000f64270 */
[----:B------:R1:W-:Y:S01]  /*9f80*/  @P5 STG.E desc[UR36][R4.64+0x140], R9 ;  /* 0x0001400904005986 */ /* 0x0003e2000c101924 */
[----:B------:R-:W-:Y:S01]  /*9f90*/  ISETP.GT.AND P5, PT, R0, 0x58, P1 ;  /* 0x000000580000780c */ /* 0x000fe20000fa4270 */
[----:B0-----:R-:W-:Y:S02]  /*9fa0*/  @P0 IMAD.MOV.U32 R6, RZ, RZ, R14 ;  /* 0x000000ffff060224 */ /* 0x001fe400078e000e */
[----:B------:R-:W-:-:S05]  /*9fb0*/  @P0 IMAD.MOV.U32 R7, RZ, RZ, R15 ;  /* 0x000000ffff070224 */ /* 0x000fca00078e000f */
[----:B------:R0:W-:Y:S01]  /*9fc0*/  @P0 STG.E desc[UR36][R6.64+0x140], R11 ;  /* 0x0001400b06000986 */ /* 0x0001e2000c101924 */
[----:B------:R-:W-:Y:S01]  /*9fd0*/  ISETP.GT.AND P0, PT, R0, 0x58, P2 ;  /* 0x000000580000780c */ /* 0x000fe20001704270 */
[----:B-1----:R-:W-:-:S05]  /*9fe0*/  FMUL R9, R70, R155 ;  /* 0x0000009b46097220 */ /* 0x002fca0000400000 */
        /* <DEDUP_REMOVED lines=50> */
[----:B------:R-:W-:-:S05]  /*a310*/  @P4 IMAD.MOV.U32 R7, RZ, RZ, R15 ;  /* 0x000000ffff074224 */ /* 0x000fca00078e000f */
[----:B------:R0:W-:Y:S01]  /*a320*/  @P4 STG.E desc[UR36][R6.64+0x1a4], R79 ;  /* 0x0001a44f06004986 */ /* 0x0001e2000c101924 */
[----:B------:R-:W-:-:S03]  /*a330*/  ISETP.GT.AND P4, PT, R0, 0x71, P2 ;  /* 0x000000710000780c */ /* 0x000fc60001784270 */
[----:B------:R-:W-:Y:S01]  /*a340*/  @P3 STG.E desc[UR36][R4.64+0x1c0], R13 ;  /* 0x0001c00d04003986 */ /* 0x000fe2000c101924 */
[C---:B------:R-:W-:Y:S02]  /*a350*/  ISETP.GT.AND P3, PT, R0.reuse, 0x78, P1 ;  /* 0x000000780000780c */ /* 0x040fe40000f64270 */
[C---:B------:R-:W-:Y:S01]  /*a360*/  ISETP.GT.AND P1, PT, R0.reuse, 0x79, P1 ;  /* 0x000000790000780c */ /* 0x040fe20000f24270 */
[----:B------:R-:W-:Y:S01]  /*a370*/  @P5 STG.E desc[UR36][R4.64+0x1c4], R81 ;  /* 0x0001c45104005986 */ /* 0x000fe2000c101924 */
[C---:B------:R-:W-:Y:S02]  /*a380*/  ISETP.GT.AND P5, PT, R0.reuse, 0x78, P2 ;  /* 0x000000780000780c */ /* 0x040fe400017a4270 */
[----:B------:R-:W-:Y:S01]  /*a390*/  ISETP.GT.AND P2, PT, R0, 0x79, P2 ;  /* 0x000000790000780c */ /* 0x000fe20001744270 */
[----:B0-----:R-:W-:Y:S02]  /*a3a0*/  @P0 IMAD.MOV.U32 R6, RZ, RZ, R14 ;  /* 0x000000ffff060224 */ /* 0x001fe400078e000e */
[----:B------:R-:W-:-:S05]  /*a3b0*/  @P0 IMAD.MOV.U32 R7, RZ, RZ, R15 ;  /* 0x000000ffff070224 */ /* 0x000fca00078e000f */
[----:B------:R0:W-:Y:S02]  /*a3c0*/  @P0 STG.E desc[UR36][R6.64+0x1c0], R3 ;  /* 0x0001c00306000986 */ /* 0x0001e4000c101924 */
[----:B0-----:R-:W-:Y:S02]  /*a3d0*/  @P4 IMAD.MOV.U32 R6, RZ, RZ, R14 ;  /* 0x000000ffff064224 */ /* 0x001fe400078e000e */
[----:B------:R-:W-:-:S05]  /*a3e0*/  @P4 IMAD.MOV.U32 R7, RZ, RZ, R15 ;  /* 0x000000ffff074224 */ /* 0x000fca00078e000f */
[----:B------:R-:W-:Y:S04]  /*a3f0*/  @P4 STG.E desc[UR36][R6.64+0x1c4], R83 ;  /* 0x0001c45306004986 */ /* 0x000fe8000c101924 */
[----:B------:R-:W-:Y:S04]  /*a400*/  @P3 STG.E desc[UR36][R4.64+0x1e0], R21 ;  /* 0x0001e01504003986 */ /* 0x000fe8000c101924 */
[----:B------:R0:W-:Y:S02]  /*a410*/  @P1 STG.E desc[UR36][R4.64+0x1e4], R85 ;  /* 0x0001e45504001986 */ /* 0x0001e4000c101924 */
[----:B0-----:R-:W-:-:S02]  /*a420*/  @P5 IMAD.MOV.U32 R4, RZ, RZ, R14 ;  /* 0x000000ffff045224 */ /* 0x001fc400078e000e */
[----:B------:R-:W-:-:S05]  /*a430*/  @P5 IMAD.MOV.U32 R5, RZ, RZ, R15 ;  /* 0x000000ffff055224 */ /* 0x000fca00078e000f */
[----:B------:R0:W-:Y:S04]  /*a440*/  @P5 STG.E desc[UR36][R4.64+0x1e0], R9 ;  /* 0x0001e00904005986 */ /* 0x0001e8000c101924 */
[----:B------:R0:W-:Y:S02]  /*a450*/  @P2 STG.E desc[UR36][R14.64+0x1e4], R87 ;  /* 0x0001e4570e002986 */ /* 0x0001e4000c101924 */
.L_x_286:
[----:B------:R-:W-:Y:S05]  /*a460*/  BSYNC B0 ;  /* 0x0000000000007941 */ /* 0x000fea0003800000 */
.L_x_34:
[----:B------:R-:W-:Y:S01]  /*a470*/  ULDC UR4, c[0x0][0xc] ;  /* 0x0000030000047ab9 */ /* 0x000fe20000000800 */
[----:B------:R-:W-:Y:S01]  /*a480*/  ULDC UR5, c[0x0][0x10] ;  /* 0x0000040000057ab9 */ /* 0x000fe20000000800 */
[----:B0-----:R-:W0:Y:S01]  /*a490*/  LDC R3, c[0x0][0x14] ;  /* 0x00000500ff037b82 */ /* 0x001e220000000800 */
[----:B------:R-:W-:Y:S01]  /*a4a0*/  UIMAD.WIDE.U32 UR4, UR4, UR5, URZ ;  /* 0x00000005040472a5 */ /* 0x000fe2000f8e003f */
[----:B------:R-:W-:Y:S01]  /*a4b0*/  PRMT R0, RZ, 0x7610, R0 ;  /* 0x00007610ff007816 */ /* 0x000fe20000000000 */
[----:B-----5:R-:W-:Y:S02]  /*a4c0*/  IMAD.MOV.U32 R154, RZ, RZ, -0x1 ;  /* 0xffffffffff9a7424 */ /* 0x020fe400078e00ff */
[----:B------:R-:W-:Y:S02]  /*a4d0*/  IMAD.MOV.U32 R23, RZ, RZ, -0x1 ;  /* 0xffffffffff177424 */ /* 0x000fe400078e00ff */
[----:B0-----:R-:W-:-:S04]  /*a4e0*/  IMAD.WIDE.U32 R16, R3, UR4, R16 ;  /* 0x0000000403107c25 */ /* 0x001fc8000f8e0010 */
[----:B------:R-:W-:Y:S01]  /*a4f0*/  IMAD R3, R3, UR5, RZ ;  /* 0x0000000503037c24 */ /* 0x000fe2000f8e02ff */
[----:B------:R-:W-:Y:S02]  /*a500*/  ULDC.64 UR4, c[0x0][0x650] ;  /* 0x0001940000047ab9 */ /* 0x000fe40000000a00 */
[----:B------:R-:W-:Y:S01]  /*a510*/  ISETP.GE.U32.AND P0, PT, R16, UR4, PT ;  /* 0x0000000410007c0c */ /* 0x000fe2000bf06070 */
[----:B------:R-:W-:-:S05]  /*a520*/  IMAD.IADD R17, R17, 0x1, R3 ;  /* 0x0000000111117824 */ /* 0x000fca00078e0203 */
[----:B------:R-:W-:-:S13]  /*a530*/  ISETP.GE.U32.AND.EX P0, PT, R17, UR5, PT, P0 ;  /* 0x0000000511007c0c */ /* 0x000fda000bf06100 */
[----:B------:R-:W-:Y:S05]  /*a540*/  @P0 BRA `(.L_x_287) ;  /* 0x0000000400640947 */ /* 0x000fea0003800000 */
[----:B------:R-:W0:Y:S01]  /*a550*/  S2R R12, SR_CTAID.X ;  /* 0x00000000000c7919 */ /* 0x000e220000002500 */
[----:B---3--:R-:W3:Y:S01]  /*a560*/  LDC.64 R10, c[0x0][0x628] ;  /* 0x00018a00ff0a7b82 */ /* 0x008ee20000000a00 */
[----:B------:R-:W-:Y:S01]  /*a570*/  ULDC UR4, c[0x0][0x150] ;  /* 0x0000540000047ab9 */ /* 0x000fe20000000800 */
[----:B------:R-:W-:Y:S01]  /*a580*/  IMAD.MOV.U32 R8, RZ, RZ, R16 ;  /* 0x000000ffff087224 */ /* 0x000fe200078e0010 */
[----:B------:R-:W0:Y:S01]  /*a590*/  S2R R24, SR_CTAID.Y ;  /* 0x0000000000187919 */ /* 0x000e220000002600 */
[----:B------:R-:W-:-:S04]  /*a5a0*/  IMAD.MOV.U32 R9, RZ, RZ, R17 ;  /* 0x000000ffff097224 */ /* 0x000fc800078e0011 */
[----:B------:R-:W1:Y:S08]  /*a5b0*/  LDC R21, c[0x0][0x144] ;  /* 0x00005100ff157b82 */ /* 0x000e700000000800 */
[----:B------:R-:W1:Y:S08]  /*a5c0*/  LDC R0, c[0x0][0x630] ;  /* 0x00018c00ff007b82 */ /* 0x000e700000000800 */
[----:B------:R-:W1:Y:S01]  /*a5d0*/  LDC.64 R14, c[0x0][0x620] ;  /* 0x00018800ff0e7b82 */ /* 0x000e620000000a00 */
[----:B---3--:R-:W-:-:S04]  /*a5e0*/  ISETP.NE.U32.AND P0, PT, R10, RZ, PT ;  /* 0x000000ff0a00720c */ /* 0x008fc80003f05070 */
[----:B------:R-:W-:Y:S02]  /*a5f0*/  ISETP.NE.AND.EX P0, PT, R11, RZ, PT, P0 ;  /* 0x000000ff0b00720c */ /* 0x000fe40003f05300 */
[----:B0-----:R-:W-:-:S05]  /*a600*/  I2FP.F32.U32 R3, R12 ;  /* 0x0000000c00037245 */ /* 0x001fca0000201000 */
[----:B------:R-:W-:-:S04]  /*a610*/  FMUL R3, R3, UR4 ;  /* 0x0000000403037c20 */ /* 0x000fc80008400000 */
[----:B------:R0:W3:Y:S02]  /*a620*/  F2I.U32.TRUNC.NTZ R20, R3 ;  /* 0x0000000300147305 */ /* 0x0000e4000020f000 */
[----:B------:R-:W-:Y:S05]  /*a630*/  @!P0 BRA `(.L_x_288) ;  /* 0x0000000000288947 */ /* 0x000fea0003800000 */
[----:B0-----:R-:W0:Y:S02]  /*a640*/  LDC R3, c[0x0][0x634] ;  /* 0x00018d00ff037b82 */ /* 0x001e240000000800 */
        /* <DEDUP_REMOVED lines=9> */
.L_x_288:
[----:B------:R-:W5:Y:S01]  /*a6e0*/  LDC.64 R30, c[0x0][0x640] ;  /* 0x00019000ff1e7b82 */ /* 0x000f620000000a00 */
[-CC-:B-1----:R-:W-:Y:S01]  /*a6f0*/  SHF.R.U64 R23, R8, R0.reuse, R9.reuse ;  /* 0x0000000008177219 */ /* 0x182fe20000001209 */
[----:B---3--:R-:W-:Y:S01]  /*a700*/  IMAD.MOV R20, RZ, RZ, -R20 ;  /* 0x000000ffff147224 */ /* 0x008fe200078e0a14 */
[----:B------:R-:W-:Y:S01]  /*a710*/  SHF.R.U32.HI R0, RZ, R0, R9 ;  /* 0x00000000ff007219 */ /* 0x000fe20000011609 */
[----:B------:R-:W-:Y:S01]  /*a720*/  ULDC UR4, c[0x0][0x154] ;  /* 0x0000550000047ab9 */ /* 0x000fe20000000800 */
[----:B0-----:R-:W-:Y:S01]  /*a730*/  IADD3 R3, P0, RZ, -R23, RZ ;  /* 0x80000017ff037210 */ /* 0x001fe20007f1e0ff */
[----:B------:R-:W-:Y:S02]  /*a740*/  IMAD R26, R21, R20, R12 ;  /* 0x00000014151a7224 */ /* 0x000fe400078e020c */
[----:B------:R-:W0:Y:S01]  /*a750*/  LDC R6, c[0x0][0x618] ;  /* 0x00018600ff067b82 */ /* 0x000e220000000800 */
[----:B------:R-:W-:Y:S02]  /*a760*/  IMAD.MOV.U32 R7, RZ, RZ, 0x1 ;  /* 0x00000001ff077424 */ /* 0x000fe400078e00ff */
[----:B------:R-:W-:-:S04]  /*a770*/  IMAD.X R5, RZ, RZ, ~R0, P0 ;  /* 0x000000ffff057224 */ /* 0x000fc800000e0e00 */
[-C--:B------:R-:W-:Y:S01]  /*a780*/  IMAD R0, R5, R14.reuse, RZ ;  /* 0x0000000e05007224 */ /* 0x080fe200078e02ff */
[----:B------:R-:W1:Y:S01]  /*a790*/  LDC R8, c[0x0][0x608] ;  /* 0x00018200ff087b82 */ /* 0x000e620000000800 */
[----:B------:R-:W-:-:S04]  /*a7a0*/  IMAD.WIDE.U32 R4, R3, R14, R16 ;  /* 0x0000000e03047225 */ /* 0x000fc800078e0010 */
[----:B------:R-:W-:Y:S01]  /*a7b0*/  IMAD R3, R3, R15, R0 ;  /* 0x0000000f03037224 */ /* 0x000fe200078e0200 */
[----:B------:R-:W-:Y:S02]  /*a7c0*/  I2FP.F32.U32 R0, R24 ;  /* 0x0000001800007245 */ /* 0x000fe40000201000 */
[----:B------:R-:W3:Y:S01]  /*a7d0*/  LDC R28, c[0x0][0x658] ;  /* 0x00019600ff1c7b82 */ /* 0x000ee20000000800 */
[----:B------:R-:W-:Y:S01]  /*a7e0*/  IMAD.IADD R3, R5, 0x1, R3 ;  /* 0x0000000105037824 */ /* 0x000fe200078e0203 */
[----:B-----5:R-:W-:Y:S01]  /*a7f0*/  ISETP.NE.U32.AND P0, PT, R30, RZ, PT ;  /* 0x000000ff1e00720c */ /* 0x020fe20003f05070 */
[----:B------:R-:W-:Y:S01]  /*a800*/  FMUL R0, R0, UR4 ;  /* 0x0000000400007c20 */ /* 0x000fe20008400000 */
[----:B------:R-:W-:Y:S02]  /*a810*/  IMAD.MOV.U32 R5, RZ, RZ, -0x1 ;  /* 0xffffffffff057424 */ /* 0x000fe400078e00ff */
[----:B------:R-:W-:Y:S01]  /*a820*/  ISETP.NE.AND.EX P0, PT, R31, RZ, PT, P0 ;  /* 0x000000ff1f00720c */ /* 0x000fe20003f05300 */
[----:B------:R1:W2:Y:S01]  /*a830*/  F2I.U32.TRUNC.NTZ R13, R0 ;  /* 0x00000000000d7305 */ /* 0x0002a2000020f000 */
[----:B------:R-:W2:Y:S01]  /*a840*/  LDC R15, c[0x0][0x148] ;  /* 0x00005200ff0f7b82 */ /* 0x000ea20000000800 */
[----:B0-----:R-:W-:-:S02]  /*a850*/  SHF.R.U64 R12, R4, R6, R3 ;  /* 0x00000006040c7219 */ /* 0x001fc40000001203 */
[----:B------:R-:W-:-:S05]  /*a860*/  SHF.R.U32.HI R3, RZ, R6, R3 ;  /* 0x00000006ff037219 */ /* 0x000fca0000011603 */
[----:B------:R-:W0:Y:S01]  /*a870*/  LDC R20, c[0x0][0x600] ;  /* 0x00018000ff147b82 */ /* 0x000e220000000800 */
[-CC-:B-1----:R-:W-:Y:S02]  /*a880*/  SHF.R.U64 R10, R12, R8.reuse, R3.reuse ;  /* 0x000000080c0a7219 */ /* 0x182fe40000001203 */
[----:B------:R-:W-:-:S05]  /*a890*/  SHF.R.U32.HI R3, RZ, R8, R3 ;  /* 0x00000008ff037219 */ /* 0x000fca0000011603 */
[----:B------:R-:W1:Y:S01]  /*a8a0*/  LDC R21, c[0x0][0x648] ;  /* 0x00019200ff157b82 */ /* 0x000e620000000800 */
[-C--:B---3--:R-:W-:Y:S02]  /*a8b0*/  SHF.L.U32 R4, R5, R28.reuse, RZ ;  /* 0x0000001c05047219 */ /* 0x088fe400000006ff */
[-CC-:B------:R-:W-:Y:S02]  /*a8c0*/  SHF.R.U64 R14, R10, R28.reuse, R3.reuse ;  /* 0x0000001c0a0e7219 */ /* 0x180fe40000001203 */
[----:B------:R-:W-:Y:S02]  /*a8d0*/  SHF.R.U32.HI R5, RZ, R28, R3 ;  /* 0x0000001cff057219 */ /* 0x000fe40000011603 */
[----:B------:R-:W-:Y:S01]  /*a8e0*/  LOP3.LUT R153, RZ, R4, RZ, 0x33, !PT ;  /* 0x00000004ff997212 */ /* 0x000fe200078e33ff */
[----:B------:R-:W3:Y:S01]  /*a8f0*/  LDC R25, c[0x0][0x638] ;  /* 0x00018e00ff197b82 */ /* 0x000ee20000000800 */
[----:B------:R-:W-:Y:S01]  /*a900*/  SHF.L.U32 R28, R7, R28, RZ ;  /* 0x0000001c071c7219 */ /* 0x000fe200000006ff */
[----:B------:R-:W-:-:S06]  /*a910*/  IMAD.MOV.U32 R4, RZ, RZ, R14 ;  /* 0x000000ffff047224 */ /* 0x000fcc00078e000e */
[----:B------:R-:W0:Y:S01]  /*a920*/  LDC R27, c[0x0][0x610] ;  /* 0x00018400ff1b7b82 */ /* 0x000e220000000800 */
[----:B------:R-:W-:Y:S05]  /*a930*/  @!P0 BRA `(.L_x_289) ;  /* 0x0000000000288947 */ /* 0x000fea0003800000 */
[----:B------:R-:W5:Y:S02]  /*a940*/  LDC R3, c[0x0][0x64c] ;  /* 0x00019300ff037b82 */ /* 0x000f640000000800 */
[----:B-----5:R-:W-:-:S05]  /*a950*/  IADD3 R3, P0, R14, R3, RZ ;  /* 0x000000030e037210 */ /* 0x020fca0007f1e0ff */
        /* <DEDUP_REMOVED lines=8> */
.L_x_289:
[----:B------:R-:W-:Y:S01]  /*a9e0*/  ISETP.NE.AND P0, PT, R2, 0x1, PT ;  /* 0x000000010200780c */ /* 0x000fe20003f05270 */
[----:B--2---:R-:W-:Y:S01]  /*a9f0*/  IMAD.MOV R13, RZ, RZ, -R13 ;  /* 0x000000ffff0d7224 */ /* 0x004fe200078e0a0d */
[----:B-1----:R-:W-:Y:S01]  /*aa00*/  SHF.R.U64 R0, R4, R21, R5 ;  /* 0x0000001504007219 */ /* 0x002fe20000001205 */
[----:B0-----:R-:W-:Y:S01]  /*aa10*/  VIADD R5, R20, 0xffffffff ;  /* 0xffffffff14057836 */ /* 0x001fe20000000000 */
[----:B------:R-:W-:-:S03]  /*aa20*/  LOP3.LUT R153, R10, R153, RZ, 0xc0, !PT ;  /* 0x000000990a997212 */ /* 0x000fc600078ec0ff */
[----:B------:R-:W-:Y:S01]  /*aa30*/  IMAD.MOV R3, RZ, RZ, -R0 ;  /* 0x000000ffff037224 */ /* 0x000fe200078e0a00 */
[----:B------:R-:W-:Y:S01]  /*aa40*/  LOP3.LUT R5, R12, R5, RZ, 0xc0, !PT ;  /* 0x000000050c057212 */ /* 0x000fe200078ec0ff */
[----:B------:R-:W-:Y:S02]  /*aa50*/  IMAD R153, R28, R0, R153 ;  /* 0x000000001c997224 */ /* 0x000fe400078e0299 */
[----:B---3--:R-:W-:Y:S02]  /*aa60*/  IMAD R0, R3, R25, R14 ;  /* 0x0000001903007224 */ /* 0x008fe400078e020e */
[----:B------:R-:W-:Y:S02]  /*aa70*/  @P0 IMAD R26, R15, R13, R24 ;  /* 0x0000000d0f1a0224 */ /* 0x000fe400078e0218 */
[----:B------:R-:W-:Y:S02]  /*aa80*/  IMAD R4, R0, R20, R5 ;  /* 0x0000001400047224 */ /* 0x000fe400078e0205 */
[----:B------:R-:W-:-:S02]  /*aa90*/  IMAD R153, R153, R27, R26 ;  /* 0x0000001b99997224 */ /* 0x000fc400078e021a */
[----:B------:R-:W-:-:S03]  /*aaa0*/  IMAD.MOV.U32 R3, RZ, RZ, 0x1 ;  /* 0x00000001ff037424 */ /* 0x000fc600078e00ff */
[----:B------:R-:W-:Y:S02]  /*aab0*/  SEL R154, R4, R153, !P0 ;  /* 0x00000099049a7207 */ /* 0x000fe40004000000 */
[----:B------:R-:W-:Y:S02]  /*aac0*/  PRMT R0, R3, 0x7610, R0 ;  /* 0x0000761003007816 */ /* 0x000fe40000000000 */
[----:B------:R-:W-:-:S07]  /*aad0*/  SEL R153, R153, R4, !P0 ;  /* 0x0000000499997207 */ /* 0x000fce0004000000 */
.L_x_287:
[----:B------:R-:W-:-:S13]  /*aae0*/  LOP3.LUT P0, RZ, R0, 0xff, RZ, 0xc0, !PT ;  /* 0x000000ff00ff7812 */ /* 0x000fda000780c0ff */
[----:B------:R-:W-:Y:S05]  /*aaf0*/  @P0 BRA `(.L_x_290) ;  /* 0xffffff6400b80947 */ /* 0x000fea000383ffff */
[----:B------:R-:W-:Y:S05]  /*ab00*/  EXIT ;  /* 0x000000000000794d */ /* 0x000fea0003800000 */
.L_x_7:
[----:B0-----:R-:W-:Y:S01]  /*ab10*/  ULDC.64 UR4, c[0x0][0x650] ;  /* 0x0001940000047ab9 */ /* 0x001fe20000000a00 */
        /* <DEDUP_REMOVED lines=25> */
.L_x_292:
[----:B------:R-:W0:Y:S01]  /*acb0*/  LDC.64 R28, c[0x0][0x640] ;  /* 0x00019000ff1c7b82 */ /* 0x000e220000000a00 */
[-CC-:B------:R-:W-:Y:S01]  /*acc0*/  SHF.R.U64 R22, R12, R6.reuse, R13.reuse ;  /* 0x000000060c167219 */ /* 0x180fe2000000120d */
[----:B------:R-:W-:Y:S01]  /*acd0*/  IMAD.MOV.U32 R30, RZ, RZ, 0x1 ;  /* 0x00000001ff1e7424 */ /* 0x000fe200078e00ff */
[----:B------:R-:W-:Y:S02]  /*ace0*/  SHF.R.U32.HI R6, RZ, R6, R13 ;  /* 0x00000006ff067219 */ /* 0x000fe4000001160d */
        /* <DEDUP_REMOVED lines=8> */
[----:B------:R-:W-:Y:S01]  /*ad70*/  IMAD.IADD R9, R9, 0x1, R11 ;  /* 0x0000000109097824 */ /* 0x000fe200078e020b */
[----:B0-----:R-:W-:-:S04]  /*ad80*/  ISETP.NE.U32.AND P0, PT, R28, RZ, PT ;  /* 0x000000ff1c00720c */ /* 0x001fc80003f05070 */
[----:B------:R-:W-:Y:S02]  /*ad90*/  ISETP.NE.AND.EX P0, PT, R29, RZ, PT, P0 ;  /* 0x000000ff1d00720c */ /* 0x000fe40003f05300 */
[----:B------:R-:W0:Y:S01]  /*ada0*/  LDC R20, c[0x0][0x600] ;  /* 0x00018000ff147b82 */ /* 0x000e220000000800 */
[-CC-:B-1----:R-:W-:Y:S01]  /*adb0*/  SHF.R.U64 R14, R8, R10.reuse, R9.reuse ;  /* 0x0000000a080e7219 */ /* 0x182fe20000001209 */
[----:B------:R-:W-:Y:S01]  /*adc0*/  IMAD.MOV.U32 R8, RZ, RZ, -0x1 ;  /* 0xffffffffff087424 */ /* 0x000fe200078e00ff */
[----:B------:R-:W-:-:S05]  /*add0*/  SHF.R.U32.HI R9, RZ, R10, R9 ;  /* 0x0000000aff097219 */ /* 0x000fca0000011609 */
[----:B------:R-:W1:Y:S01]  /*ade0*/  LDC R26, c[0x0][0x648] ;  /* 0x00019200ff1a7b82 */ /* 0x000e620000000800 */
[-CC-:B--2---:R-:W-:Y:S02]  /*adf0*/  SHF.R.U64 R21, R14, R12.reuse, R9.reuse ;  /* 0x0000000c0e157219 */ /* 0x184fe40000001209 */
[----:B------:R-:W-:-:S05]  /*ae00*/  SHF.R.U32.HI R6, RZ, R12, R9 ;  /* 0x0000000cff067219 */ /* 0x000fca0000011609 */
[----:B------:R-:W2:Y:S01]  /*ae10*/  LDC R27, c[0x0][0x638] ;  /* 0x00018e00ff1b7b82 */ /* 0x000ea20000000800 */
[-C--:B---3--:R-:W-:Y:S02]  /*ae20*/  SHF.L.U32 R8, R8, R25.reuse, RZ ;  /* 0x0000001908087219 */ /* 0x088fe400000006ff */
[-CC-:B------:R-:W-:Y:S02]  /*ae30*/  SHF.R.U64 R23, R21, R25.reuse, R6.reuse ;  /* 0x0000001915177219 */ /* 0x180fe40000001206 */
[----:B------:R-:W-:Y:S02]  /*ae40*/  LOP3.LUT R32, RZ, R8, RZ, 0x33, !PT ;  /* 0x00000008ff207212 */ /* 0x000fe400078e33ff */
[----:B------:R-:W-:Y:S01]  /*ae50*/  SHF.R.U32.HI R9, RZ, R25, R6 ;  /* 0x00000019ff097219 */ /* 0x000fe20000011606 */
[----:B------:R-:W3:Y:S01]  /*ae60*/  LDC R31, c[0x0][0x610] ;  /* 0x00018400ff1f7b82 */ /* 0x000ee20000000800 */
[----:B------:R-:W-:Y:S01]  /*ae70*/  IMAD.MOV.U32 R8, RZ, RZ, R23 ;  /* 0x000000ffff087224 */ /* 0x000fe200078e0017 */
[----:B------:R-:W-:Y:S06]  /*ae80*/  @!P0 BRA `(.L_x_293) ;  /* 0x0000000000288947 */ /* 0x000fec0003800000 */
        /* <DEDUP_REMOVED lines=10> */
.L_x_293:
[----:B------:R-:W-:Y:S02]  /*af30*/  ISETP.NE.AND P0, PT, R2, 0x1, PT ;  /* 0x000000010200780c */ /* 0x000fe40003f05270 */
[----:B-1----:R-:W-:Y:S01]  /*af40*/  SHF.R.U64 R6, R8, R26, R9 ;  /* 0x0000001a08067219 */ /* 0x002fe20000001209 */
[----:B0-----:R-:W-:Y:S01]  /*af50*/  VIADD R9, R20, 0xffffffff ;  /* 0xffffffff14097836 */ /* 0x001fe20000000000 */
[----:B------:R-:W-:Y:S02]  /*af60*/  SHF.L.U32 R30, R30, R25, RZ ;  /* 0x000000191e1e7219 */ /* 0x000fe400000006ff */
[----:B------:R-:W-:Y:S01]  /*af70*/  LOP3.LUT R5, R21, R32, RZ, 0xc0, !PT ;  /* 0x0000002015057212 */ /* 0x000fe200078ec0ff */
[----:B------:R-:W-:-:S04]  /*af80*/  IMAD.MOV R8, RZ, RZ, -R6 ;  /* 0x000000ffff087224 */ /* 0x000fc800078e0a06 */
[----:B------:R-:W-:Y:S01]  /*af90*/  IMAD R6, R30, R6, R5 ;  /* 0x000000061e067224 */ /* 0x000fe200078e0205 */
[----:B------:R-:W-:Y:S01]  /*afa0*/  LOP3.LUT R5, R14, R9, RZ, 0xc0, !PT ;  /* 0x000000090e057212 */ /* 0x000fe200078ec0ff */
[----:B------:R-:W-:Y:S02]  /*afb0*/  @P0 IMAD R3, R7, R24, R4 ;  /* 0x0000001807030224 */ /* 0x000fe400078e0204 */
[----:B--2---:R-:W-:Y:S02]  /*afc0*/  IMAD R4, R8, R27, R23 ;  /* 0x0000001b08047224 */ /* 0x004fe400078e0217 */
[----:B---3--:R-:W-:Y:S02]  /*afd0*/  IMAD R3, R6, R31, R3 ;  /* 0x0000001f06037224 */ /* 0x008fe400078e0203 */
[----:B------:R-:W-:Y:S02]  /*afe0*/  IMAD R4, R4, R20, R5 ;  /* 0x0000001404047224 */ /* 0x000fe400078e0205 */
[----:B------:R-:W-:-:S02]  /*aff0*/  IMAD.MOV.U32 R8, RZ, RZ, 0x1 ;  /* 0x00000001ff087424 */ /* 0x000fc400078e00ff */
[----:B------:R-:W-:Y:S01]  /*b000*/  IMAD.MOV.U32 R6, RZ, RZ, R22 ;  /* 0x000000ffff067224 */ /* 0x000fe200078e0016 */
[----:B------:R-:W-:Y:S02]  /*b010*/  SEL R20, R4, R3, !P0 ;  /* 0x0000000304147207 */ /* 0x000fe40004000000 */
[----:B------:R-:W-:-:S07]  /*b020*/  SEL R21, R3, R4, !P0 ;  /* 0x0000000403157207 */ /* 0x000fce0004000000 */
.L_x_291:
[----:B------:R-:W-:-:S08]  /*b030*/  NOP ;  /* 0x0000000000007918 */ /* 0x000fd00000000000 */
[----:B------:R-:W0:-:S00]  /*b040*/  USETMAXREG.DEALLOC.CTAPOOL 0x28 ;  /* 0x00000028000079c8 */ /* 0x000e0000080e0500 */
[----:B0-----:R-:W-:-:S13]  /*b050*/  ISETP.NE.AND P0, PT, R0, RZ, PT ;  /* 0x000000ff0000720c */ /* 0x001fda0003f05270 */
[----:B------:R-:W-:Y:S05]  /*b060*/  @P0 EXIT ;  /* 0x000000000000094d */ /* 0x000fea0003800000 */
[----:B------:R-:W-:Y:S01]  /*b070*/  LOP3.LUT P0, RZ, R8, 0xff, RZ, 0xc0, !PT ;  /* 0x000000ff08ff7812 */ /* 0x000fe2000780c0ff */
[----:B------:R-:W-:Y:S02]  /*b080*/  IMAD.MOV.U32 R0, RZ, RZ, 0x1 ;  /* 0x00000001ff007424 */ /* 0x000fe400078e00ff */
[----:B------:R-:W-:-:S10]  /*b090*/  IMAD.MOV.U32 R3, RZ, RZ, RZ ;  /* 0x000000ffff037224 */ /* 0x000fd400078e00ff */
[----:B------:R-:W-:Y:S05]  /*b0a0*/  @!P0 BRA `(.L_x_294) ;  /* 0x0000000c00448947 */ /* 0x000fea0003800000 */
[----:B------:R-:W0:Y:S01]  /*b0b0*/  LDC R0, c[0x0][0x28c] ;  /* 0x0000a300ff007b82 */ /* 0x000e220000000800 */
[----:B------:R-:W1:Y:S01]  /*b0c0*/  S2R R12, SR_CgaCtaId ;  /* 0x00000000000c7919 */ /* 0x000e620000008800 */
[----:B------:R-:W-:Y:S01]  /*b0d0*/  ULDC UR5, c[0x0][0x600] ;  /* 0x0001800000057ab9 */ /* 0x000fe20000000800 */
[----:B------:R-:W-:Y:S01]  /*b0e0*/  ULDC UR4, c[0x0][0xc] ;  /* 0x0000030000047ab9 */ /* 0x000fe20000000800 */
[----:B------:R-:W-:Y:S01]  /*b0f0*/  UIADD3 UR16, UR5, -0x1, URZ ;  /* 0xffffffff05107890 */ /* 0x000fe2000fffe03f */
[----:B------:R-:W-:Y:S01]  /*b100*/  BSSY B0, `(.L_x_294) ;  /* 0x00000cb000007945 */ /* 0x000fe20003800000 */
[----:B------:R-:W-:Y:S01]  /*b110*/  ULDC UR6, c[0x0][0x658] ;  /* 0x0001960000067ab9 */ /* 0x000fe20000000800 */
[----:B------:R-:W-:Y:S01]  /*b120*/  ULDC UR5, c[0x0][0x10] ;  /* 0x0000040000057ab9 */ /* 0x000fe20000000800 */
[----:B------:R-:W-:Y:S01]  /*b130*/  UMOV UR7, 0xffffffff ;  /* 0xffffffff00077882 */ /* 0x000fe20000000000 */
[----:B------:R-:W-:Y:S01]  /*b140*/  UMOV UR8, 0x1 ;  /* 0x0000000100087882 */ /* 0x000fe20000000000 */
[----:B------:R-:W-:Y:S01]  /*b150*/  UIMAD.WIDE.U32 UR4, UR4, UR5, URZ ;  /* 0x00000005040472a5 */ /* 0x000fe2000f8e003f */
[----:B------:R-:W-:Y:S01]  /*b160*/  IMAD.MOV.U32 R9, RZ, RZ, 0x1 ;  /* 0x00000001ff097424 */ /* 0x000fe200078e00ff */
[----:B------:R-:W-:Y:S01]  /*b170*/  USHF.L.U32 UR7, UR7, UR6, URZ ;  /* 0x0000000607077299 */ /* 0x000fe2000800063f */
[----:B------:R-:W-:Y:S01]  /*b180*/  LOP3.LUT R8, R19, 0x2, RZ, 0xfc, !PT ;  /* 0x0000000213087812 */ /* 0x000fe200078efcff */
[----:B------:R-:W-:-:S02]  /*b190*/  USHF.L.U32 UR18, UR8, UR6, URZ ;  /* 0x0000000608127299 */ /* 0x000fc4000800063f */
[----:B------:R-:W-:Y:S01]  /*b1a0*/  ULOP3.LUT UR17, URZ, UR7, URZ, 0x33, !UPT ;  /* 0x000000073f117292 */ /* 0x000fe2000f8e333f */
[----:B------:R-:W-:Y:S01]  /*b1b0*/  ULDC UR6, c[0x0][0x14] ;  /* 0x0000050000067ab9 */ /* 0x000fe20000000800 */
[----:B------:R-:W-:Y:S01]  /*b1c0*/  ULDC.64 UR22, c[0x0][0x198] ;  /* 0x0000660000167ab9 */ /* 0x000fe20000000a00 */
[----:B------:R-:W-:Y:S02]  /*b1d0*/  UIMAD.WIDE.U32 UR20, UR4, UR6, URZ ;  /* 0x00000006041472a5 */ /* 0x000fe4000f8e003f */
[----:B------:R-:W-:Y:S01]  /*b1e0*/  UIMAD UR13, UR5, UR6, URZ ;  /* 0x00000006050d72a4 */ /* 0x000fe2000f8e023f */
[----:B0-----:R-:W-:-:S03]  /*b1f0*/  VIADD R0, R0, 0x1f ;  /* 0x0000001f00007836 */ /* 0x001fc60000000000 */
[----:B------:R-:W-:Y:S02]  /*b200*/  UIADD3 UR13, UR21, UR13, URZ ;  /* 0x0000000d150d7290 */ /* 0x000fe4000fffe03f */
[----:B------:R-:W-:-:S04]  /*b210*/  SHF.R.S32.HI R3, RZ, 0x1f, R0 ;  /* 0x0000001fff037819 */ /* 0x000fc80000011400 */
[----:B------:R-:W-:Y:S01]  /*b220*/  LEA.HI R10, R3, R0, RZ, 0x5 ;  /* 0x00000000030a7211 */ /* 0x000fe200078f28ff */
[C---:B-1----:R-:W-:Y:S02]  /*b230*/  IMAD.SHL.U32 R11, R12.reuse, 0x40, RZ ;  /* 0x000000400c0b7824 */ /* 0x042fe400078e00ff */
[----:B------:R-:W-:Y:S01]  /*b240*/  IMAD.SHL.U32 R12, R12, 0x800, RZ ;  /* 0x000008000c0c7824 */ /* 0x000fe200078e00ff */
[----:B------:R-:W-:Y:S01]  /*b250*/  SHF.R.S32.HI R10, RZ, 0x5, R10 ;  /* 0x00000005ff0a7819 */ /* 0x000fe2000001140a */
[----:B------:R-:W-:Y:S01]  /*b260*/  IMAD.MOV.U32 R0, RZ, RZ, 0x1 ;  /* 0x00000001ff007424 */ /* 0x000fe200078e00ff */
[----:B------:R-:W-:Y:S01]  /*b270*/  LOP3.LUT R11, R11, 0x40, RZ, 0xc0, !PT ;  /* 0x000000400b0b7812 */ /* 0x000fe200078ec0ff */
[----:B------:R-:W-:Y:S01]  /*b280*/  IMAD.MOV.U32 R3, RZ, RZ, RZ ;  /* 0x000000ffff037224 */ /* 0x000fe200078e00ff */
[----:B------:R-:W-:Y:S01]  /*b290*/  LOP3.LUT R12, R12, 0x800, RZ, 0xc0, !PT ;  /* 0x000008000c0c7812 */ /* 0x000fe200078ec0ff */
[----:B------:R-:W-:-:S07]  /*b2a0*/  VIADD R13, R10, 0x1 ;  /* 0x000000010a0d7836 */ /* 0x000fce0000000000 */
.L_x_305:
[----:B------:R-:W-:-:S03]  /*b2b0*/  UMOV UR4, 0xffffffff ;  /* 0xffffffff00047882 */ /* 0x000fc60000000000 */
[----:B------:R-:W-:Y:S05]  /*b2c0*/  BRA.DIV UR4, `(.L_x_295) ;  /* 0x0000000e04807947 */ /* 0x000fea000b800000 */
[----:B------:R-:W-:-:S13]  /*b2d0*/  ELECT P6, URZ, PT ;  /* 0x00000000003f782f */ /* 0x000fda00038c0000 */
.L_x_315:
[----:B------:R-:W0:Y:S01]  /*b2e0*/  LDC R4, c[0x0][0x28c] ;  /* 0x0000a300ff047b82 */ /* 0x000e220000000800 */
[----:B------:R-:W-:Y:S01]  /*b2f0*/  BSSY B1, `(.L_x_296) ;  /* 0x0000038000017945 */ /* 0x000fe20003800000 */
[----:B0-----:R-:W-:-:S13]  /*b300*/  ISETP.LT.OR P6, PT, R4, 0x1, !P6 ;  /* 0x000000010400780c */ /* 0x001fda00077c1670 */
[----:B------:R-:W-:Y:S05]  /*b310*/  @P6 BRA `(.L_x_297) ;  /* 0x0000000000d46947 */ /* 0x000fea0003800000 */
[----:B------:R-:W-:Y:S02]  /*b320*/  IMAD R20, R20, 0x80, R11 ;  /* 0x0000008014147824 */ /* 0x000fe400078e020b */
[----:B------:R-:W-:Y:S02]  /*b330*/  IMAD.SHL.U32 R21, R21, 0x100, RZ ;  /* 0x0000010015157824 */ /* 0x000fe400078e00ff */
[----:B------:R-:W-:Y:S02]  /*b340*/  IMAD.MOV.U32 R24, RZ, RZ, RZ ;  /* 0x000000ffff187224 */ /* 0x000fe400078e00ff */
[----:B------:R-:W-:Y:S02]  /*b350*/  IMAD.MOV.U32 R4, RZ, RZ, R13 ;  /* 0x000000ffff047224 */ /* 0x000fe400078e000d */
[----:B------:R-:W-:Y:S02]  /*b360*/  IMAD.MOV.U32 R5, RZ, RZ, R0 ;  /* 0x000000ffff057224 */ /* 0x000fe400078e0000 */
[----:B------:R-:W-:-:S07]  /*b370*/  IMAD.MOV.U32 R7, RZ, RZ, R3 ;  /* 0x000000ffff077224 */ /* 0x000fce00078e0003 */
.L_x_300:
[----:B------:R-:W0:Y:S01]  /*b380*/  S2R R15, SR_CgaCtaId ;  /* 0x00000000000f7919 */ /* 0x000e220000008800 */
[----:B------:R-:W-:Y:S02]  /*b390*/  MOV R14, 0x400 ;  /* 0x00000400000e7802 */ /* 0x000fe40000000f00 */
[----:B------:R-:W-:Y:S02]  /*b3a0*/  LOP3.LUT P1, RZ, R18, 0x7f, RZ, 0xc0, !PT ;  /* 0x0000007f12ff7812 */ /* 0x000fe4000782c0ff */
[----:B0-----:R-:W-:Y:S02]  /*b3b0*/  LEA R22, R15, R14, 0x18 ;  /* 0x0000000e0f167211 */ /* 0x001fe400078ec0ff */
[----:B------:R-:W-:-:S09]  /*b3c0*/  SHF.L.U32 R14, R5, 0x1f, RZ ;  /* 0x0000001f050e7819 */ /* 0x000fd200000006ff */
[----:B------:R-:W0:Y:S01]  /*b3d0*/  @!P1 LDC R15, c[0x0][0x500] ;  /* 0x00014000ff0f9b82 */ /* 0x000e220000000800 */
[----:B------:R-:W-:-:S04]  /*b3e0*/  IMAD R23, R7, 0x8, R22 ;  /* 0x0000000807177824 */ /* 0x000fc800078e0216 */
[----:B------:R-:W1:Y:S02]  /*b3f0*/  SYNCS.PHASECHK.TRANS64.TRYWAIT P0, [R23+URZ+0x18], R14 ;  /* 0x0000180e170075a7 */ /* 0x000e64000800017f */
[----:B-1----:R-:W-:Y:S05]  /*b400*/  @!P0 BRA `(.L_x_298) ;  /* 0x0000000c00508947 */ /* 0x002fea0003800000 */
.L_x_316:
[----:B-1----:R-:W-:Y:S01]  /*b410*/  PRMT R14, R8, 0x9910, RZ ;  /* 0x00009910080e7816 */ /* 0x002fe200000000ff */
[----:B0-----:R0:W-:Y:S03]  /*b420*/  @!P1 SYNCS.ARRIVE.TRANS64 RZ, [R23+URZ], R15 ;  /* 0x0000000f17ff99a7 */ /* 0x0011e6000800003f */
[----:B------:R-:W-:-:S13]  /*b430*/  ISETP.NE.AND P0, PT, R14, 0x2, PT ;  /* 0x000000020e00780c */ /* 0x000fda0003f05270 */
[----:B0-----:R-:W-:Y:S05]  /*b440*/  @P0 BRA `(.L_x_299) ;  /* 0x0000000000040947 */ /* 0x001fea0003800000 */
[----:B------:R-:W-:Y:S01]  /*b450*/  BPT.TRAP 0x1 ;  /* 0x000000040000795c */ /* 0x000fe20000300000 */
.L_x_299:
[----:B------:R-:W-:Y:S01]  /*b460*/  IMAD R14, R7, 0x1000, R12 ;  /* 0x00001000070e7824 */ /* 0x000fe200078e020c */
[----:B------:R-:W-:Y:S01]  /*b470*/  R2UR UR9, R23 ;  /* 0x00000000170972ca */ /* 0x000fe200000e0000 */
[--C-:B------:R-:W-:Y:S01]  /*b480*/  IMAD R15, R7, 0x8000, R22.reuse ;  /* 0x00008000070f7824 */ /* 0x100fe200078e0216 */
[----:B------:R-:W-:Y:S01]  /*b490*/  UIADD3 UR4, UP0, UR22, 0xf0, URZ ;  /* 0x000000f016047890 */ /* 0x000fe2000ff1e03f */
[----:B------:R-:W-:Y:S01]  /*b4a0*/  IMAD R14, R14, 0x4, R22 ;  /* 0x000000040e0e7824 */ /* 0x000fe200078e0216 */
[----:B------:R-:W-:Y:S01]  /*b4b0*/  R2UR UR11, R21 ;  /* 0x00000000150b72ca */ /* 0x000fe200000e0000 */
[----:B------:R-:W-:Y:S01]  /*b4c0*/  VIADD R4, R4, 0xffffffff ;  /* 0xffffffff04047836 */ /* 0x000fe20000000000 */
[----:B------:R-:W-:Y:S01]  /*b4d0*/  R2UR UR5, R15 ;  /* 0x000000000f0572ca */ /* 0x000fe200000e0000 */
[----:B------:R-:W-:Y:S01]  /*b4e0*/  UIADD3 UR24, UP1, UR22, 0x1f0, URZ ;  /* 0x000001f016187890 */ /* 0x000fe2000ff3e03f */
[----:B------:R-:W-:Y:S01]  /*b4f0*/  R2UR UR8, R14 ;  /* 0x000000000e0872ca */ /* 0x000fe200000e0000 */
[----:B------:R-:W-:Y:S01]  /*b500*/  VIADD R7, R7, 0x1 ;  /* 0x0000000107077836 */ /* 0x000fe20000000000 */
[----:B------:R-:W-:Y:S01]  /*b510*/  R2UR UR10, R24 ;  /* 0x00000000180a72ca */ /* 0x000fe200000e0000 */
[----:B------:R-:W-:Y:S01]  /*b520*/  UIADD3.X UR25, URZ, UR23, URZ, UP1, !UPT ;  /* 0x000000173f197290 */ /* 0x000fe20008ffe43f */
[----:B------:R-:W-:Y:S01]  /*b530*/  R2UR UR12, R6 ;  /* 0x00000000060c72ca */ /* 0x000fe200000e0000 */
[----:B------:R-:W-:Y:S01]  /*b540*/  UMOV UR6, 0x0 ;  /* 0x0000000000067882 */ /* 0x000fe20000000000 */
[----:B------:R-:W-:Y:S01]  /*b550*/  R2UR UR19, R20 ;  /* 0x00000000141372ca */ /* 0x000fe200000e0000 */
[----:B------:R-:W-:Y:S01]  /*b560*/  UMOV UR7, 0x10000000 ;  /* 0x1000000000077882 */ /* 0x000fe20000000000 */
[----:B------:R-:W-:Y:S01]  /*b570*/  ISETP.GT.AND P1, PT, R4, 0x1, PT ;  /* 0x000000010400780c */ /* 0x000fe20003f24270 */
[----:B------:R-:W-:Y:S01]  /*b580*/  UMOV UR26, 0x30000 ;  /* 0x00030000001a7882 */ /* 0x000fe20000000000 */
[C---:B------:R-:W-:Y:S01]  /*b590*/  ISETP.NE.AND P0, PT, R7.reuse, 0x3, PT ;  /* 0x000000030700780c */ /* 0x040fe20003f05270 */
[----:B------:R-:W-:Y:S01]  /*b5a0*/  UIADD3 UR14, UR5, 0x100, URZ ;  /* 0x00000100050e7890 */ /* 0x000fe2000fffe03f */
[----:B------:R-:W-:Y:S01]  /*b5b0*/  VIADD R24, R24, 0x20 ;  /* 0x0000002018187836 */ /* 0x000fe20000000000 */
[----:B------:R-:W-:Y:S01]  /*b5c0*/  UIADD3.X UR5, URZ, UR23, URZ, UP0, !UPT ;  /* 0x000000173f057290 */ /* 0x000fe200087fe43f */
[----:B------:R-:W-:Y:S01]  /*b5d0*/  SEL R14, RZ, 0x1, P0 ;  /* 0x00000001ff0e7807 */ /* 0x000fe20000000000 */
[----:B------:R-:W-:Y:S01]  /*b5e0*/  UIADD3 UR15, UR8, 0x18100, URZ ;  /* 0x00018100080f7890 */ /* 0x000fe2000fffe03f */
[----:B------:R-:W-:-:S02]  /*b5f0*/  SEL R7, R7, RZ, P0 ;  /* 0x000000ff07077207 */ /* 0x000fc40000000000 */
[----:B------:R-:W-:Y:S01]  /*b600*/  UMOV UR8, UR14 ;  /* 0x0000000e00087c82 */ /* 0x000fe20008000000 */
[----:B------:R-:W-:-:S03]  /*b610*/  LOP3.LUT R5, R5, R14, RZ, 0x3c, !PT ;  /* 0x0000000e05057212 */ /* 0x000fc600078e3cff */
[----:B------:R0:W-:Y:S02]  /*b620*/  UTMALDG.3D [UR8], [UR4], desc[UR6] ;  /* 0x00000608040075b4 */ /* 0x0001e40008011000 */
[----:B0-----:R-:W-:Y:S01]  /*b630*/  UMOV UR8, UR15 ;  /* 0x0000000f00087c82 */ /* 0x001fe20008000000 */
[----:B------:R-:W-:Y:S02]  /*b640*/  UMOV UR11, UR19 ;  /* 0x00000013000b7c82 */ /* 0x000fe40008000000 */
[----:B------:R0:W-:Y:S02]  /*b650*/  UTMALDG.3D.MULTICAST [UR8], [UR24], UR26, desc[UR6] ;  /* 0x00000608180073b4 */ /* 0x0001e4000801181a */
[----:B0-----:R-:W-:Y:S05]  /*b660*/  @P1 BRA `(.L_x_300) ;  /* 0xfffffffc00441947 */ /* 0x001fea000383ffff */
.L_x_297:
[----:B------:R-:W-:Y:S05]  /*b670*/  BSYNC B1 ;  /* 0x0000000000017941 */ /* 0x000fea0003800000 */
.L_x_296:
[----:B------:R-:W-:Y:S01]  /*b680*/  LOP3.LUT P1, RZ, R9, 0xff, RZ, 0xc0, !PT ;  /* 0x000000ff09ff7812 */ /* 0x000fe2000782c0ff */
[C---:B------:R-:W-:Y:S01]  /*b690*/  IMAD.IADD R6, R10.reuse, 0x1, R3 ;  /* 0x000000010a067824 */ /* 0x040fe200078e0203 */
[----:B------:R-:W-:Y:S01]  /*b6a0*/  ULDC.64 UR4, c[0x0][0x650] ;  /* 0x0001940000047ab9 */ /* 0x000fe20000000a00 */
[----:B------:R-:W-:Y:S01]  /*b6b0*/  ISETP.GE.U32.AND P2, PT, R10, 0x3, PT ;  /* 0x000000030a00780c */ /* 0x000fe20003f46070 */
[----:B------:R-:W-:Y:S01]  /*b6c0*/  BSSY B1, `(.L_x_301) ;  /* 0x000006c000017945 */ /* 0x000fe20003800000 */
[----:B------:R-:W-:Y:S01]  /*b6d0*/  IMAD.MOV.U32 R21, RZ, RZ, -0x1 ;  /* 0xffffffffff157424 */ /* 0x000fe200078e00ff */
[----:B------:R-:W-:Y:S01]  /*b6e0*/  ISETP.GT.U32.AND P0, PT, R6, 0x2, PT ;  /* 0x000000020600780c */ /* 0x000fe20003f04070 */
[----:B------:R-:W-:Y:S01]  /*b6f0*/  IMAD.MOV.U32 R20, RZ, RZ, -0x1 ;  /* 0xffffffffff147424 */ /* 0x000fe200078e00ff */
[----:B------:R-:W-:Y:S02]  /*b700*/  PRMT R9, RZ, 0x7610, R9 ;  /* 0x00007610ff097816 */ /* 0x000fe40000000009 */
[----:B------:R-:W-:-:S03]  /*b710*/  ISETP.LT.U32.AND P0, PT, R10, 0x3, P0 ;  /* 0x000000030a00780c */ /* 0x000fc60000701070 */
[----:B------:R-:W0:Y:S01]  /*b720*/  @P1 S2R R5, SR_CgaCtaId ;  /* 0x0000000000051919 */ /* 0x000e220000008800 */
[----:B------:R-:W-:-:S04]  /*b730*/  @P1 MOV R4, 0x400 ;  /* 0x0000040000041802 */ /* 0x000fc80000000f00 */
[----:B0-----:R-:W-:Y:S01]  /*b740*/  @P1 LEA R3, R5, R4, 0x18 ;  /* 0x0000000405031211 */ /* 0x001fe200078ec0ff */
[----:B------:R-:W-:-:S03]  /*b750*/  IMAD.WIDE.U32 R4, R6, -0x55555555, RZ ;  /* 0xaaaaaaab06047825 */ /* 0x000fc600078e00ff */
[----:B------:R0:W-:Y:S01]  /*b760*/  @P1 SYNCS.ARRIVE.TRANS64.A1T0 RZ, [R3+URZ+0x48], RZ ;  /* 0x000048ff03ff19a7 */ /* 0x0001e2000810003f */
[----:B------:R-:W-:Y:S02]  /*b770*/  IADD3 R16, P1, R16, UR20, RZ ;  /* 0x0000001410107c10 */ /* 0x000fe4000ff3e0ff */
[----:B------:R-:W-:Y:S02]  /*b780*/  SHF.R.U32.HI R5, RZ, 0x1, R5 ;  /* 0x00000001ff057819 */ /* 0x000fe40000011605 */
[----:B------:R-:W-:Y:S02]  /*b790*/  IADD3.X R17, R17, UR13, RZ, P1, !PT ;  /* 0x0000000d11117c10 */ /* 0x000fe40008ffe4ff */
[----:B------:R-:W-:Y:S02]  /*b7a0*/  PRMT R4, RZ, 0x7610, R4 ;  /* 0x00007610ff047816 */ /* 0x000fe40000000004 */
[----:B0-----:R-:W-:Y:S02]  /*b7b0*/  SEL R3, RZ, 0x1, !P0 ;  /* 0x00000001ff037807 */ /* 0x001fe40004000000 */
[----:B------:R-:W-:-:S02]  /*b7c0*/  ISETP.GE.U32.AND P0, PT, R16, UR4, PT ;  /* 0x0000000410007c0c */ /* 0x000fc4000bf06070 */
[----:B------:R-:W-:Y:S01]  /*b7d0*/  LOP3.LUT R0, R0, R3, RZ, 0x3c, !PT ;  /* 0x0000000300007212 */ /* 0x000fe200078e3cff */
[----:B------:R-:W-:Y:S01]  /*b7e0*/  IMAD R3, R5, -0x3, R6 ;  /* 0xfffffffd05037824 */ /* 0x000fe200078e0206 */
[----:B------:R-:W-:Y:S01]  /*b7f0*/  ISETP.GE.U32.AND.EX P0, PT, R17, UR5, PT, P0 ;  /* 0x0000000511007c0c */ /* 0x000fe2000bf06100 */
[----:B------:R-:W-:Y:S01]  /*b800*/  IMAD.MOV.U32 R6, RZ, RZ, -0x1 ;  /* 0xffffffffff067424 */ /* 0x000fe200078e00ff */
[----:B------:R-:W-:-:S11]  /*b810*/  @P2 LOP3.LUT R0, R0, 0x1, R5, 0x78, !PT ;  /* 0x0000000100002812 */ /* 0x000fd600078e7805 */
[----:B------:R-:W-:Y:S05]  /*b820*/  @P0 BRA `(.L_x_302) ;  /* 0x0000000400540947 */ /* 0x000fea0003800000 */
[----:B------:R-:W0:Y:S01]  /*b830*/  S2R R15, SR_CTAID.X ;  /* 0x00000000000f7919 */ /* 0x000e220000002500 */
[----:B------:R-:W-:Y:S01]  /*b840*/  ULDC.64 UR4, c[0x0][0x628] ;  /* 0x00018a0000047ab9 */ /* 0x000fe20000000a00 */
[----:B------:R-:W-:Y:S01]  /*b850*/  ULDC UR7, c[0x0][0x630] ;  /* 0x00018c0000077ab9 */ /* 0x000fe20000000800 */
[----:B------:R-:W-:Y:S01]  /*b860*/  ISETP.NE.U32.AND P0, PT, RZ, UR4, PT ;  /* 0x00000004ff007c0c */ /* 0x000fe2000bf05070 */
[----:B------:R-:W1:Y:S01]  /*b870*/  S2R R20, SR_CTAID.Y ;  /* 0x0000000000147919 */ /* 0x000e620000002600 */
[----:B------:R-:W-:Y:S01]  /*b880*/  ULDC UR8, c[0x0][0x150] ;  /* 0x0000540000087ab9 */ /* 0x000fe20000000800 */
[----:B------:R-:W-:Y:S01]  /*b890*/  IMAD.MOV.U32 R4, RZ, RZ, R16 ;  /* 0x000000ffff047224 */ /* 0x000fe200078e0010 */
[----:B------:R-:W-:Y:S01]  /*b8a0*/  ISETP.NE.AND.EX P0, PT, RZ, UR5, PT, P0 ;  /* 0x00000005ff007c0c */ /* 0x000fe2000bf05300 */
[----:B------:R-:W-:Y:S01]  /*b8b0*/  IMAD.MOV.U32 R5, RZ, RZ, R17 ;  /* 0x000000ffff057224 */ /* 0x000fe200078e0011 */
[----:B0-----:R-:W-:-:S11]  /*b8c0*/  I2FP.F32.U32 R22, R15 ;  /* 0x0000000f00167245 */ /* 0x001fd60000201000 */
[----:B------:R-:W-:Y:S05]  /*b8d0*/  @!P0 BRA `(.L_x_303) ;  /* 0x0000000000288947 */ /* 0x000fea0003800000 */
[----:B------:R-:W-:Y:S02]  /*b8e0*/  ULDC UR6, c[0x0][0x634] ;  /* 0x00018d0000067ab9 */ /* 0x000fe40000000800 */
[----:B------:R-:W-:-:S05]  /*b8f0*/  IADD3 R5, P0, R16, UR6, RZ ;  /* 0x0000000610057c10 */ /* 0x000fca000ff1e0ff */
[----:B------:R-:W-:-:S04]  /*b900*/  IMAD.X R21, RZ, RZ, R17, P0 ;  /* 0x000000ffff157224 */ /* 0x000fc800000e0611 */
[----:B------:R-:W-:-:S04]  /*b910*/  IMAD.WIDE.U32 R6, R21, UR4, RZ ;  /* 0x0000000415067c25 */ /* 0x000fc8000f8e00ff */
[----:B------:R-:W-:-:S04]  /*b920*/  IMAD.WIDE.U32 R6, P0, R5, UR5, R6 ;  /* 0x0000000505067c25 */ /* 0x000fc8000f800006 */
[----:B------:R-:W-:-:S04]  /*b930*/  IMAD.WIDE.U32 R4, R5, UR4, RZ ;  /* 0x0000000405047c25 */ /* 0x000fc8000f8e00ff */
[----:B------:R-:W-:Y:S01]  /*b940*/  IMAD.MOV.U32 R4, RZ, RZ, R7 ;  /* 0x000000ffff047224 */ /* 0x000fe200078e0007 */
[----:B------:R-:W-:Y:S01]  /*b950*/  IADD3 RZ, P1, R5, R6, RZ ;  /* 0x0000000605ff7210 */ /* 0x000fe20007f3e0ff */
[----:B------:R-:W-:-:S04]  /*b960*/  IMAD.X R5, RZ, RZ, RZ, P0 ;  /* 0x000000ffff057224 */ /* 0x000fc800000e06ff */
[----:B------:R-:W-:-:S08]  /*b970*/  IMAD.WIDE.U32.X R4, R21, UR5, R4, P1 ;  /* 0x0000000515047c25 */ /* 0x000fd000088e0404 */
.L_x_303:
[--C-:B------:R-:W-:Y:S01]  /*b980*/  SHF.R.U64 R14, R4, UR7, R5.reuse ;  /* 0x00000007040e7c19 */ /* 0x100fe20008001205 */
[----:B------:R-:W-:Y:S01]  /*b990*/  FMUL R22, R22, UR8 ;  /* 0x0000000816167c20 */ /* 0x000fe20008400000 */
[----:B------:R-:W-:Y:S01]  /*b9a0*/  SHF.R.U32.HI R4, RZ, UR7, R5 ;  /* 0x00000007ff047c19 */ /* 0x000fe20008011605 */
[----:B------:R-:W0:Y:S01]  /*b9b0*/  LDC R6, c[0x0][0x144] ;  /* 0x00005100ff067b82 */ /* 0x000e220000000800 */
[----:B------:R-:W-:Y:S01]  /*b9c0*/  IADD3 R5, P0, RZ, -R14, RZ ;  /* 0x8000000eff057210 */ /* 0x000fe20007f1e0ff */
[----:B------:R-:W-:Y:S01]  /*b9d0*/  ULDC UR6, c[0x0][0x154] ;  /* 0x0000550000067ab9 */ /* 0x000fe20000000800 */
[----:B-1----:R-:W-:Y:S01]  /*b9e0*/  I2FP.F32.U32 R7, R20 ;  /* 0x0000001400077245 */ /* 0x002fe20000201000 */
[----:B------:R-:W1:Y:S01]  /*b9f0*/  F2I.U32.TRUNC.NTZ R22, R22 ;  /* 0x0000001600167305 */ /* 0x000e62000020f000 */
[----:B------:R-:W-:Y:S01]  /*ba00*/  ULDC.64 UR4, c[0x0][0x620] ;  /* 0x0001880000047ab9 */ /* 0x000fe20000000a00 */
[----:B------:R-:W-:Y:S01]  /*ba10*/  IMAD.X R4, RZ, RZ, ~R4, P0 ;  /* 0x000000ffff047224 */ /* 0x000fe200000e0e04 */
[----:B------:R-:W-:Y:S01]  /*ba20*/  ISETP.NE.AND P2, PT, R2, 0x1, PT ;  /* 0x000000010200780c */ /* 0x000fe20003f45270 */
[----:B------:R-:W-:Y:S01]  /*ba30*/  FMUL R23, R7, UR6 ;  /* 0x0000000607177c20 */ /* 0x000fe20008400000 */
[----:B------:R-:W2:Y:S01]  /*ba40*/  LDC R25, c[0x0][0x148] ;  /* 0x00005200ff197b82 */ /* 0x000ea20000000800 */
[----:B------:R-:W-:Y:S01]  /*ba50*/  IMAD R4, R4, UR4, RZ ;  /* 0x0000000404047c24 */ /* 0x000fe2000f8e02ff */
[----:B------:R-:W-:-:S02]  /*ba60*/  ULDC.64 UR6, c[0x0][0x640] ;  /* 0x0001900000067ab9 */ /* 0x000fc40000000a00 */
[----:B------:R-:W-:Y:S01]  /*ba70*/  ISETP.NE.U32.AND P0, PT, RZ, UR6, PT ;  /* 0x00000006ff007c0c */ /* 0x000fe2000bf05070 */
[----:B------:R-:W3:Y:S01]  /*ba80*/  F2I.U32.TRUNC.NTZ R23, R23 ;  /* 0x0000001700177305 */ /* 0x000ee2000020f000 */
[C---:B------:R-:W-:Y:S02]  /*ba90*/  IMAD R7, R5.reuse, UR5, R4 ;  /* 0x0000000505077c24 */ /* 0x040fe4000f8e0204 */
[----:B------:R-:W-:Y:S01]  /*baa0*/  IMAD.WIDE.U32 R4, R5, UR4, R16 ;  /* 0x0000000405047c25 */ /* 0x000fe2000f8e0010 */
[----:B------:R-:W-:Y:S01]  /*bab0*/  ULDC UR4, c[0x0][0x618] ;  /* 0x0001860000047ab9 */ /* 0x000fe20000000800 */
[----:B------:R-:W-:Y:S02]  /*bac0*/  ISETP.NE.AND.EX P0, PT, RZ, UR7, PT, P0 ;  /* 0x00000007ff007c0c */ /* 0x000fe4000bf05300 */
[----:B------:R-:W-:Y:S02]  /*bad0*/  IMAD.IADD R5, R5, 0x1, R7 ;  /* 0x0000000105057824 */ /* 0x000fe400078e0207 */
[----:B-1----:R-:W-:-:S03]  /*bae0*/  IMAD.MOV R22, RZ, RZ, -R22 ;  /* 0x000000ffff167224 */ /* 0x002fc600078e0a16 */
[----:B------:R-:W-:Y:S01]  /*baf0*/  SHF.R.U64 R21, R4, UR4, R5 ;  /* 0x0000000404157c19 */ /* 0x000fe20008001205 */
[----:B0-----:R-:W-:Y:S01]  /*bb00*/  IMAD R15, R6, R22, R15 ;  /* 0x00000016060f7224 */ /* 0x001fe200078e020f */
[----:B------:R-:W-:Y:S01]  /*bb10*/  SHF.R.U32.HI R4, RZ, UR4, R5 ;  /* 0x00000004ff047c19 */ /* 0x000fe20008011605 */
[----:B------:R-:W-:Y:S01]  /*bb20*/  ULDC UR4, c[0x0][0x608] ;  /* 0x0001820000047ab9 */ /* 0x000fe20000000800 */
[----:B---3--:R-:W-:Y:S02]  /*bb30*/  IMAD.MOV R6, RZ, RZ, -R23 ;  /* 0x000000ffff067224 */ /* 0x008fe400078e0a17 */
[--C-:B------:R-:W-:Y:S02]  /*bb40*/  SHF.R.U64 R22, R21, UR4, R4.reuse ;  /* 0x0000000415167c19 */ /* 0x100fe40008001204 */
[----:B------:R-:W-:Y:S01]  /*bb50*/  SHF.R.U32.HI R5, RZ, UR4, R4 ;  /* 0x00000004ff057c19 */ /* 0x000fe20008011604 */
[----:B------:R-:W-:Y:S01]  /*bb60*/  ULDC UR4, c[0x0][0x658] ;  /* 0x0001960000047ab9 */ /* 0x000fe20000000800 */
[----:B--2---:R-:W-:-:S02]  /*bb70*/  @P2 IMAD R15, R25, R6, R20 ;  /* 0x00000006190f2224 */ /* 0x004fc400078e0214 */
[--C-:B------:R-:W-:Y:S02]  /*bb80*/  SHF.R.U64 R20, R22, UR4, R5.reuse ;  /* 0x0000000416147c19 */ /* 0x100fe40008001205 */
[----:B------:R-:W-:-:S03]  /*bb90*/  SHF.R.U32.HI R23, RZ, UR4, R5 ;  /* 0x00000004ff177c19 */ /* 0x000fc60008011605 */
[----:B------:R-:W-:Y:S02]  /*bba0*/  IMAD.MOV.U32 R6, RZ, RZ, R20 ;  /* 0x000000ffff067224 */ /* 0x000fe400078e0014 */
[----:B------:R-:W-:Y:S01]  /*bbb0*/  IMAD.MOV.U32 R5, RZ, RZ, R23 ;  /* 0x000000ffff057224 */ /* 0x000fe200078e0017 */
[----:B------:R-:W-:Y:S06]  /*bbc0*/  @!P0 BRA `(.L_x_304) ;  /* 0x00000000002c8947 */ /* 0x000fec0003800000 */
        /* <DEDUP_REMOVED lines=9> */
[----:B------:R-:W-:-:S04]  /*bc60*/  IMAD.WIDE.U32.X R4, R23, UR7, R4, P1 ;  /* 0x0000000717047c25 */ /* 0x000fc800088e0404 */
[----:B------:R-:W-:-:S07]  /*bc70*/  IMAD.MOV.U32 R6, RZ, RZ, R4 ;  /* 0x000000ffff067224 */ /* 0x000fce00078e0004 */
.L_x_304:
[----:B------:R-:W-:Y:S01]  /*bc80*/  ULDC UR4, c[0x0][0x648] ;  /* 0x0001920000047ab9 */ /* 0x000fe20000000800 */
[----:B------:R-:W-:Y:S01]  /*bc90*/  LOP3.LUT R4, R22, UR17, RZ, 0xc0, !PT ;  /* 0x0000001116047c12 */ /* 0x000fe2000f8ec0ff */
[----:B------:R-:W-:Y:S01]  /*bca0*/  ULDC UR5, c[0x0][0x610] ;  /* 0x0001840000057ab9 */ /* 0x000fe20000000800 */
[----:B------:R-:W-:Y:S01]  /*bcb0*/  SHF.R.U64 R5, R6, UR4, R5 ;  /* 0x0000000406057c19 */ /* 0x000fe20008001205 */
[----:B------:R-:W-:Y:S01]  /*bcc0*/  ULDC UR4, c[0x0][0x638] ;  /* 0x00018e0000047ab9 */ /* 0x000fe20000000800 */
[----:B------:R-:W-:-:S03]  /*bcd0*/  LOP3.LUT R21, R21, UR16, RZ, 0xc0, !PT ;  /* 0x0000001015157c12 */ /* 0x000fc6000f8ec0ff */
[----:B------:R-:W-:Y:S02]  /*bce0*/  IMAD.MOV R7, RZ, RZ, -R5 ;  /* 0x000000ffff077224 */ /* 0x000fe400078e0a05 */
[----:B------:R-:W-:Y:S02]  /*bcf0*/  IMAD R4, R5, UR18, R4 ;  /* 0x0000001205047c24 */ /* 0x000fe4000f8e0204 */
[----:B------:R-:W-:Y:S01]  /*bd00*/  IMAD R20, R7, UR4, R20 ;  /* 0x0000000407147c24 */ /* 0x000fe2000f8e0214 */
[----:B------:R-:W-:Y:S01]  /*bd10*/  ULDC UR4, c[0x0][0x600] ;  /* 0x0001800000047ab9 */ /* 0x000fe20000000800 */
[----:B------:R-:W-:Y:S02]  /*bd20*/  IMAD R15, R4, UR5, R15 ;  /* 0x00000005040f7c24 */ /* 0x000fe4000f8e020f */
[----:B------:R-:W-:Y:S02]  /*bd30*/  IMAD R6, R20, UR4, R21 ;  /* 0x0000000414067c24 */ /* 0x000fe4000f8e0215 */
[----:B------:R-:W-:-:S03]  /*bd40*/  IMAD.MOV.U32 R4, RZ, RZ, 0x1 ;  /* 0x00000001ff047424 */ /* 0x000fc600078e00ff */
[----:B------:R-:W-:Y:S02]  /*bd50*/  SEL R20, R6, R15, !P2 ;  /* 0x0000000f06147207 */ /* 0x000fe40005000000 */
[----:B------:R-:W-:Y:S01]  /*bd60*/  SEL R21, R15, R6, !P2 ;  /* 0x000000060f157207 */ /* 0x000fe20005000000 */
[----:B------:R-:W-:-:S07]  /*bd70*/  IMAD.MOV.U32 R6, RZ, RZ, R14 ;  /* 0x000000ffff067224 */ /* 0x000fce00078e000e */
.L_x_302:
[----:B------:R-:W-:Y:S05]  /*bd80*/  BSYNC B1 ;  /* 0x0000000000017941 */ /* 0x000fea0003800000 */
.L_x_301:
[----:B------:R-:W-:-:S13]  /*bd90*/  LOP3.LUT P0, RZ, R4, 0xff, RZ, 0xc0, !PT ;  /* 0x000000ff04ff7812 */ /* 0x000fda000780c0ff */
[----:B------:R-:W-:Y:S05]  /*bda0*/  @P0 BRA `(.L_x_305) ;  /* 0xfffffff400400947 */ /* 0x000fea000383ffff */
[----:B------:R-:W-:Y:S05]  /*bdb0*/  BSYNC B0 ;  /* 0x0000000000007941 */ /* 0x000fea0003800000 */
.L_x_294:
[----:B------:R-:W-:-:S03]  /*bdc0*/  UMOV UR4, 0xffffffff ;  /* 0xffffffff00047882 */ /* 0x000fc60000000000 */
[----:B------:R-:W-:Y:S05]  /*bdd0*/  BRA.DIV UR4, `(.L_x_306) ;  /* 0x0000000204f07947 */ /* 0x000fea000b800000 */
[----:B------:R-:W-:-:S13]  /*bde0*/  ELECT P6, URZ, PT ;  /* 0x00000000003f782f */ /* 0x000fda00038c0000 */
.L_x_319:
[----:B------:R-:W-:Y:S04]  /*bdf0*/  BSSY B0, `(.L_x_307) ;  /* 0x0000022000007945 */ /* 0x000fe80003800000 */
[----:B------:R-:W-:Y:S05]  /*be00*/  @!P6 BRA `(.L_x_308) ;  /* 0x000000000080e947 */ /* 0x000fea0003800000 */
[----:B------:R-:W-:-:S04]  /*be10*/  LOP3.LUT R19, R19, 0x2, RZ, 0xfc, !PT ;  /* 0x0000000213137812 */ /* 0x000fc800078efcff */
[----:B------:R-:W-:-:S13]  /*be20*/  ISETP.NE.AND P0, PT, R19, 0x3, PT ;  /* 0x000000031300780c */ /* 0x000fda0003f05270 */
[----:B------:R-:W-:Y:S05]  /*be30*/  @!P0 BRA `(.L_x_309) ;  /* 0x0000000000048947 */ /* 0x000fea0003800000 */
[----:B------:R-:W-:Y:S01]  /*be40*/  BPT.TRAP 0x1 ;  /* 0x000000040000795c */ /* 0x000fe20000300000 */
.L_x_309:
[----:B------:R-:W0:Y:S01]  /*be50*/  S2R R5, SR_CgaCtaId ;  /* 0x0000000000057919 */ /* 0x000e220000008800 */
[----:B------:R-:W-:Y:S02]  /*be60*/  MOV R2, 0x400 ;  /* 0x0000040000027802 */ /* 0x000fe40000000f00 */
[----:B------:R-:W-:Y:S02]  /*be70*/  SHF.L.U32 R4, R0, 0x1f, RZ ;  /* 0x0000001f00047819 */ /* 0x000fe400000006ff */
[----:B0-----:R-:W-:-:S05]  /*be80*/  LEA R2, R5, R2, 0x18 ;  /* 0x0000000205027211 */ /* 0x001fca00078ec0ff */
[----:B------:R-:W-:-:S04]  /*be90*/  VIADD R2, R2, 0x18 ;  /* 0x0000001802027836 */ /* 0x000fc80000000000 */
[C---:B------:R-:W-:Y:S02]  /*bea0*/  IMAD R7, R3.reuse, 0x8, R2 ;  /* 0x0000000803077824 */ /* 0x040fe400078e0202 */
[----:B------:R-:W-:Y:S02]  /*beb0*/  VIADD R3, R3, 0x1 ;  /* 0x0000000103037836 */ /* 0x000fe40000000000 */
[----:B------:R-:W0:Y:S03]  /*bec0*/  SYNCS.PHASECHK.TRANS64.TRYWAIT P0, [R7+URZ], R4 ;  /* 0x00000004070075a7 */ /* 0x000e26000800017f */
[----:B------:R-:W-:-:S04]  /*bed0*/  ISETP.NE.AND P1, PT, R3, 0x3, PT ;  /* 0x000000030300780c */ /* 0x000fc80003f25270 */
[----:B------:R-:W-:Y:S02]  /*bee0*/  SEL R5, RZ, 0x1, P1 ;  /* 0x00000001ff057807 */ /* 0x000fe40000800000 */
[----:B------:R-:W-:Y:S02]  /*bef0*/  SEL R3, R3, RZ, P1 ;  /* 0x000000ff03037207 */ /* 0x000fe40000800000 */
[----:B------:R-:W-:-:S03]  /*bf00*/  LOP3.LUT R9, R0, R5, RZ, 0x3c, !PT ;  /* 0x0000000500097212 */ /* 0x000fc600078e3cff */
[----:B------:R-:W-:Y:S01]  /*bf10*/  IMAD R6, R3, 0x8, R2 ;  /* 0x0000000803067824 */ /* 0x000fe200078e0202 */
[----:B------:R-:W-:Y:S01]  /*bf20*/  SHF.L.U32 R5, R9, 0x1f, RZ ;  /* 0x0000001f09057819 */ /* 0x000fe200000006ff */
[----:B0-----:R-:W-:Y:S06]  /*bf30*/  @!P0 BRA `(.L_x_310) ;  /* 0x0000000000b88947 */ /* 0x001fec0003800000 */
.L_x_320:
[----:B------:R-:W1:Y:S01]  /*bf40*/  SYNCS.PHASECHK.TRANS64.TRYWAIT P0, [R6+URZ], R5 ;  /* 0x00000005060075a7 */ /* 0x000e62000800017f */
[----:B------:R-:W-:-:S05]  /*bf50*/  VIADD R0, R3, 0x1 ;  /* 0x0000000103007836 */ /* 0x000fca0000000000 */
[----:B------:R-:W-:-:S04]  /*bf60*/  ISETP.NE.AND P1, PT, R0, 0x3, PT ;  /* 0x000000030000780c */ /* 0x000fc80003f25270 */
[----:B0-----:R-:W-:Y:S02]  /*bf70*/  SEL R4, RZ, 0x1, P1 ;  /* 0x00000001ff047807 */ /* 0x001fe40000800000 */
[----:B------:R-:W-:Y:S02]  /*bf80*/  SEL R3, R0, RZ, P1 ;  /* 0x000000ff00037207 */ /* 0x000fe40000800000 */
[----:B------:R-:W-:Y:S01]  /*bf90*/  LOP3.LUT R0, R9, R4, RZ, 0x3c, !PT ;  /* 0x0000000409007212 */ /* 0x000fe200078e3cff */
[----:B-1----:R-:W-:Y:S06]  /*bfa0*/  @!P0 BRA `(.L_x_311) ;  /* 0x0000000000b08947 */ /* 0x002fec0003800000 */
.L_x_321:
[----:B------:R-:W-:Y:S01]  /*bfb0*/  IMAD R3, R3, 0x8, R2 ;  /* 0x0000000803037824 */ /* 0x000fe200078e0202 */
[----:B------:R-:W-:-:S07]  /*bfc0*/  SHF.L.U32 R0, R0, 0x1f, RZ ;  /* 0x0000001f00007819 */ /* 0x000fce00000006ff */
.L_x_312:
[----:B-1----:R1:W2:Y:S02]  /*bfd0*/  SYNCS.PHASECHK.TRANS64.TRYWAIT P0, [R3+URZ], R0 ;  /* 0x00000000030075a7 */ /* 0x0022a4000800017f */
[----:B--2---:R-:W-:Y:S05]  /*bfe0*/  @!P0 NANOSLEEP.SYNCS 0x989680 ;  /* 0x009896800000895d */ /* 0x004fea0003900000 */
[----:B------:R-:W2:Y:S02]  /*bff0*/  @!P0 SYNCS.PHASECHK.TRANS64 P0, [R3+URZ], R0 ;  /* 0x00000000030085a7 */ /* 0x000ea4000800007f */
[----:B--2---:R-:W-:Y:S05]  /*c000*/  @!P0 BRA `(.L_x_312) ;  /* 0xfffffffc00f08947 */ /* 0x004fea000383ffff */
.L_x_308:
[----:B------:R-:W-:Y:S05]  /*c010*/  BSYNC B0 ;  /* 0x0000000000007941 */ /* 0x000fea0003800000 */
.L_x_307:
[----:B------:R-:W-:Y:S05]  /*c020*/  EXIT ;  /* 0x000000000000794d */ /* 0x000fea0003800000 */
.L_x_21:
[----:B----4-:R4:W0:Y:S02]  /*c030*/  SYNCS.PHASECHK.TRANS64.TRYWAIT P1, [R3+URZ], R0 ;  /* 0x00000000030075a7 */ /* 0x010824000802017f */
[----:B0-----:R-:W-:Y:S05]  /*c040*/  @!P1 NANOSLEEP.SYNCS 0x989680 ;  /* 0x009896800000995d */ /* 0x001fea0003900000 */
[----:B------:R-:W0:Y:S02]  /*c050*/  @!P1 SYNCS.PHASECHK.TRANS64 P1, [R3+URZ], R0 ;  /* 0x00000000030095a7 */ /* 0x000e24000802007f */
[----:B0-----:R-:W-:Y:S05]  /*c060*/  @!P1 BRA `(.L_x_21) ;  /* 0xfffffffc00f09947 */ /* 0x001fea000383ffff */
[----:B------:R-:W-:Y:S05]  /*c070*/  BRA `(.L_x_20) ;  /* 0xffffff5400207947 */ /* 0x000fea000383ffff */
.L_x_26:
[----:B-1----:R1:W3:Y:S02]  /*c080*/  SYNCS.PHASECHK.TRANS64.TRYWAIT P1, [R5+URZ], R4 ;  /* 0x00000004050075a7 */ /* 0x0022e4000802017f */
[----:B---3--:R-:W-:Y:S05]  /*c090*/  @!P1 NANOSLEEP.SYNCS 0x989680 ;  /* 0x009896800000995d */ /* 0x008fea0003900000 */
[----:B------:R-:W3:Y:S02]  /*c0a0*/  @!P1 SYNCS.PHASECHK.TRANS64 P1, [R5+URZ], R4 ;  /* 0x00000004050095a7 */ /* 0x000ee4000802007f */
[----:B---3--:R-:W-:Y:S05]  /*c0b0*/  @!P1 BRA `(.L_x_26) ;  /* 0xfffffffc00f09947 */ /* 0x008fea000383ffff */
[----:B------:R-:W-:Y:S05]  /*c0c0*/  BRA `(.L_x_25) ;  /* 0xffffff5800607947 */ /* 0x000fea000383ffff */
.L_x_295:
[----:B------:R-:W-:Y:S01]  /*c0d0*/  BSSY B1, `(.L_x_313) ;  /* 0x0000006000017945 */ /* 0x000fe20003800000 */
[----:B------:R-:W-:-:S07]  /*c0e0*/  IMAD.MOV.U32 R15, RZ, RZ, -0x1 ;  /* 0xffffffffff0f7424 */ /* 0x000fce00078e00ff */
[----:B------:R-:W-:Y:S05]  /*c0f0*/  WARPSYNC.COLLECTIVE R15, `(.L_x_314) ;  /* 0x000000000f0c7348 */ /* 0x000fea0003c00000 */
[----:B------:R-:W-:Y:S02]  /*c100*/  ELECT P6, UR62, PT ;  /* 0x00000000003e782f */ /* 0x000fe400038c0000 */
[----:B------:R-:W-:Y:S01]  /*c110*/  MOV R14, UR62 ;  /* 0x0000003e000e7c02 */ /* 0x000fe20008000f00 */
[----:B------:R-:W-:Y:S10]  /*c120*/  ENDCOLLECTIVE ;  /* 0x000000000000791b */ /* 0x000ff40003800000 */
.L_x_314:
[----:B------:R-:W-:Y:S05]  /*c130*/  BSYNC B1 ;  /* 0x0000000000017941 */ /* 0x000fea0003800000 */
.L_x_313:
[----:B------:R-:W-:Y:S05]  /*c140*/  BRA `(.L_x_315) ;  /* 0xfffffff000647947 */ /* 0x000fea000383ffff */
.L_x_298:
[----:B-1----:R1:W2:Y:S02]  /*c150*/  SYNCS.PHASECHK.TRANS64.TRYWAIT P0, [R23+URZ+0x18], R14 ;  /* 0x0000180e170075a7 */ /* 0x0022a4000800017f */
[----:B--2---:R-:W-:Y:S05]  /*c160*/  @!P0 NANOSLEEP.SYNCS 0x989680 ;  /* 0x009896800000895d */ /* 0x004fea0003900000 */
[----:B------:R-:W2:Y:S02]  /*c170*/  @!P0 SYNCS.PHASECHK.TRANS64 P0, [R23+URZ+0x18], R14 ;  /* 0x0000180e170085a7 */ /* 0x000ea4000800007f */
[----:B--2---:R-:W-:Y:S05]  /*c180*/  @!P0 BRA `(.L_x_298) ;  /* 0xfffffffc00f08947 */ /* 0x004fea000383ffff */
[----:B------:R-:W-:Y:S05]  /*c190*/  BRA `(.L_x_316) ;  /* 0xfffffff0009c7947 */ /* 0x000fea000383ffff */
.L_x_306:
[----:B------:R-:W-:Y:S01]  /*c1a0*/  BSSY B0, `(.L_x_317) ;  /* 0x0000006000007945 */ /* 0x000fe20003800000 */
[----:B------:R-:W-:-:S07]  /*c1b0*/  IMAD.MOV.U32 R15, RZ, RZ, -0x1 ;  /* 0xffffffffff0f7424 */ /* 0x000fce00078e00ff */
[----:B------:R-:W-:Y:S05]  /*c1c0*/  WARPSYNC.COLLECTIVE R15, `(.L_x_318) ;  /* 0x000000000f0c7348 */ /* 0x000fea0003c00000 */
[----:B------:R-:W-:Y:S02]  /*c1d0*/  ELECT P6, UR62, PT ;  /* 0x00000000003e782f */ /* 0x000fe400038c0000 */
[----:B------:R-:W-:Y:S01]  /*c1e0*/  MOV R14, UR62 ;  /* 0x0000003e000e7c02 */ /* 0x000fe20008000f00 */
[----:B------:R-:W-:Y:S10]  /*c1f0*/  ENDCOLLECTIVE ;  /* 0x000000000000791b */ /* 0x000ff40003800000 */
.L_x_318:
[----:B------:R-:W-:Y:S05]  /*c200*/  BSYNC B0 ;  /* 0x0000000000007941 */ /* 0x000fea0003800000 */
.L_x_317:
[----:B------:R-:W-:Y:S05]  /*c210*/  BRA `(.L_x_319) ;  /* 0xfffffff800f47947 */ /* 0x000fea000383ffff */
.L_x_310:
[----:B0-----:R0:W1:Y:S02]  /*c220*/  SYNCS.PHASECHK.TRANS64.TRYWAIT P0, [R7+URZ], R4 ;  /* 0x00000004070075a7 */ /* 0x001064000800017f */
[----:B-1----:R-:W-:Y:S05]  /*c230*/  @!P0 NANOSLEEP.SYNCS 0x989680 ;  /* 0x009896800000895d */ /* 0x002fea0003900000 */
[----:B------:R-:W1:Y:S02]  /*c240*/  @!P0 SYNCS.PHASECHK.TRANS64 P0, [R7+URZ], R4 ;  /* 0x00000004070085a7 */ /* 0x000e64000800007f */
[----:B-1----:R-:W-:Y:S05]  /*c250*/  @!P0 BRA `(.L_x_310) ;  /* 0xfffffffc00f08947 */ /* 0x002fea000383ffff */
[----:B------:R-:W-:Y:S05]  /*c260*/  BRA `(.L_x_320) ;  /* 0xfffffffc00347947 */ /* 0x000fea000383ffff */
.L_x_311:
[----:B0-----:R0:W1:Y:S02]  /*c270*/  SYNCS.PHASECHK.TRANS64.TRYWAIT P0, [R6+URZ], R5 ;  /* 0x00000005060075a7 */ /* 0x001064000800017f */
[----:B-1----:R-:W-:Y:S05]  /*c280*/  @!P0 NANOSLEEP.SYNCS 0x989680 ;  /* 0x009896800000895d */ /* 0x002fea0003900000 */
[----:B------:R-:W1:Y:S02]  /*c290*/  @!P0 SYNCS.PHASECHK.TRANS64 P0, [R6+URZ], R5 ;  /* 0x00000005060085a7 */ /* 0x000e64000800007f */
[----:B-1----:R-:W-:Y:S05]  /*c2a0*/  @!P0 BRA `(.L_x_311) ;  /* 0xfffffffc00f08947 */ /* 0x002fea000383ffff */
[----:B------:R-:W-:Y:S05]  /*c2b0*/  BRA `(.L_x_321) ;  /* 0xfffffffc003c7947 */ /* 0x000fea000383ffff */
.L_x_322:
[----:B------:R-:W-:-:S00]  /*c2c0*/  BRA `(.L_x_322) ;  /* 0xfffffffc00fc7947 */ /* 0x000fc0000383ffff */
[----:B------:R-:W-:-:S00]  /*c2d0*/  NOP ;  /* 0x0000000000007918 */ /* 0x000fc00000000000 */
        /* <DEDUP_REMOVED lines=10> */
.L_x_323:


//--------------------- .nv.global.init           --------------------------
	.section	.nv.global.init,"aw",@progbits
.nv.global.init:
	.type		$str$22,@object
	.size		$str$22,($str$23 - $str$22)
$str$22:
        /*0000*/ 	.byte	0x6b, 0x5f, 0x74, 0x69, 0x6c, 0x65, 0x5f, 0x63, 0x6f, 0x75, 0x6e, 0x74, 0x20, 0x3e, 0x3d, 0x20
        /*0010*/ 	.byte	0x31, 0x00
	.type		$str$23,@object
	.size		$str$23,(__unnamed_1 - $str$23)
$str$23:
        /*0012*/ 	.byte	0x2f, 0x74, 0x6d, 0x70, 0x2f, 0x63, 0x75, 0x74, 0x6c, 0x61, 0x73, 0x73, 0x5f, 0x73, 0x77, 0x65
        /*0022*/ 	.byte	0x65, 0x70, 0x5f, 0x73, 0x72, 0x63, 0x2f, 0x69, 0x6e, 0x63, 0x6c, 0x75, 0x64, 0x65, 0x2f, 0x63
        /*0032*/ 	.byte	0x75, 0x74, 0x6c, 0x61, 0x73, 0x73, 0x2f, 0x67, 0x65, 0x6d, 0x6d, 0x2f, 0x63, 0x6f, 0x6c, 0x6c
        /*0042*/ 	.byte	0x65, 0x63, 0x74, 0x69, 0x76, 0x65, 0x2f, 0x73, 0x6d, 0x39, 0x30, 0x5f, 0x6d, 0x6d, 0x61, 0x5f
        /*0052*/ 	.byte	0x74, 0x6d, 0x61, 0x5f, 0x67, 0x6d, 0x6d, 0x61, 0x5f, 0x73, 0x73, 0x5f, 0x77, 0x61, 0x72, 0x70
        /*0062*/ 	.byte	0x73, 0x70, 0x65, 0x63, 0x69, 0x61, 0x6c, 0x69, 0x7a, 0x65, 0x64, 0x2e, 0x68, 0x70, 0x70, 0x00
	.type		__unnamed_1,@object
	.size		__unnamed_1,(.L_0 - __unnamed_1)
__unnamed_1:
        /*0072*/ 	.byte	0x76, 0x6f, 0x69, 0x64, 0x20, 0x63, 0x75, 0x74, 0x6c, 0x61, 0x73, 0x73, 0x3a, 0x3a, 0x67, 0x65
        /* <DEDUP_REMOVED lines=177> */
        /*0b92*/ 	.byte	0x3a, 0x69, 0x64, 0x65, 0x6e, 0x74, 0x69, 0x74, 0x79, 0x5d, 0x00
.L_0:


//--------------------- .nv.shared._ZN7cutlass13device_kernelINS_4gemm6kernel13GemmUniversalIN4cute5tupleIJiiiiEEENS1_10collective13CollectiveMmaINS1_34MainloopSm90TmaGmmaWarpSpecializedILi3ENS5_IJNS4_1CILi2EEENSA_ILi1EEESC_EEENS1_35KernelTmaWarpSpecializedCooperativeEEENS5_IJNSA_ILi256EEENSA_ILi128EEENSA_ILi32EEEEEENS_10tfloat32_tENS5_IJlSC_lEEESK_SL_NS4_8TiledMMAINS4_8MMA_AtomIJNS4_4SM904GMMA30MMA_64x128x8_F32TF32TF32_SS_TNILNSP_7ScaleInE1ELSR_1EEEEEENS4_6LayoutISD_NS5_IJSC_NSA_ILi0EEESV_EEEEENS5_IJNS4_10UnderscoreESY_SY_EEEEENS4_13SM90_TMA_LOADENS4_14ComposedLayoutINS4_7SwizzleILi3ELi4ELi3EEENS4_18smem_ptr_flag_bitsILi32EEENSU_INS5_IJNSA_ILi8EEESI_EEENS5_IJSI_SC_EEEEEEEvNS4_8identityENS4_23SM90_TMA_LOAD_MULTICASTES1B_vS1C_EENS_8epilogue10collective6detail29Sm90TmaWarpSpecializedAdapterINS1G_15DefaultEpilogueISK_SL_SL_NS1F_6thread17LinearCombinationISK_Li1EffLNS1K_9ScaleType4KindE0ELNS_15FloatRoundStyleE2ESK_EENS1_15EpilogueDefaultEEEEEvvEEEEvNT_6ParamsE --------------------------
	.section	.nv.shared._ZN7cutlass13device_kernelINS_4gemm6kernel13GemmUniversalIN4cute5tupleIJiiiiEEENS1_10collective13CollectiveMmaINS1_34MainloopSm90TmaGmmaWarpSpecializedILi3ENS5_IJNS4_1CILi2EEENSA_ILi1EEESC_EEENS1_35KernelTmaWarpSpecializedCooperativeEEENS5_IJNSA_ILi256EEENSA_ILi128EEENSA_ILi32EEEEEENS_10tfloat32_tENS5_IJlSC_lEEESK_SL_NS4_8TiledMMAINS4_8MMA_AtomIJNS4_4SM904GMMA30MMA_64x128x8_F32TF32TF32_SS_TNILNSP_7ScaleInE1ELSR_1EEEEEENS4_6LayoutISD_NS5_IJSC_NSA_ILi0EEESV_EEEEENS5_IJNS4_10UnderscoreESY_SY_EEEEENS4_13SM90_TMA_LOADENS4_14ComposedLayoutINS4_7SwizzleILi3ELi4ELi3EEENS4_18smem_ptr_flag_bitsILi32EEENSU_INS5_IJNSA_ILi8EEESI_EEENS5_IJSI_SC_EEEEEEEvNS4_8identityENS4_23SM90_TMA_LOAD_MULTICASTES1B_vS1C_EENS_8epilogue10collective6detail29Sm90TmaWarpSpecializedAdapterINS1G_15DefaultEpilogueISK_SL_SL_NS1F_6thread17LinearCombinationISK_Li1EffLNS1K_9ScaleType4KindE0ELNS_15FloatRoundStyleE2ESK_EENS1_15EpilogueDefaultEEEEEvvEEEEvNT_6ParamsE,"aw",@nobits
	.sectionflags	@""
	.align	16
	.zero		1024


//--------------------- .nv.shared.reserved.0     --------------------------
	.section	.nv.shared.reserved.0,"aw",@nobits
	.weak		__nv_reservedSMEM_offset_0_alias
	.size		__nv_reservedSMEM_offset_0_alias, 0, 0
	.other		__nv_reservedSMEM_offset_0_alias,@"STO_CUDA_RESERVED_SHARED STV_DEFAULT"
__nv_reservedSMEM_offset_0_alias:
	.zero		0


//--------------------- .nv.global                --------------------------
	.section	.nv.global,"aw",@nobits
.nv.global:
	.type		_ZN39_INTERNAL_3aeaaf6e_4_k_cu_6fc1a0c3_66404cute1_E,@object
	.size		_ZN39_INTERNAL_3aeaaf6e_4_k_cu_6fc1a0c3_66404cute1_E,(_ZN39_INTERNAL_3aeaaf6e_4_k_cu_6fc1a0c3_66404cuda3std3__45__cpo6cbeginE - _ZN39_INTERNAL_3aeaaf6e_4_k_cu_6fc1a0c3_66404cute1_E)
_ZN39_INTERNAL_3aeaaf6e_4_k_cu_6fc1a0c3_66404cute1_E:
	.zero		1
	.type		_ZN39_INTERNAL_3aeaaf6e_4_k_cu_6fc1a0c3_66404cuda3std3__45__cpo6cbeginE,@object
	.size		_ZN39_INTERNAL_3aeaaf6e_4_k_cu_6fc1a0c3_66404cuda3std3__45__cpo6cbeginE,(_ZN39_INTERNAL_3aeaaf6e_4_k_cu_6fc1a0c3_66404cuda3std3__48in_placeE - _ZN39_INTERNAL_3aeaaf6e_4_k_cu_6fc1a0c3_66404cuda3std3__45__cpo6cbeginE)
_ZN39_INTERNAL_3aeaaf6e_4_k_cu_6fc1a0c3_66404cuda3std3__45__cpo6cbeginE:
	.zero		1
	.type		_ZN39_INTERNAL_3aeaaf6e_4_k_cu_6fc1a0c3_66404cuda3std3__48in_placeE,@object
	.size		_ZN39_INTERNAL_3aeaaf6e_4_k_cu_6fc1a0c3_66404cuda3std3__48in_placeE,(_ZN39_INTERNAL_3aeaaf6e_4_k_cu_6fc1a0c3_66404cuda3std6ranges3__45__cpo9iter_moveE - _ZN39_INTERNAL_3aeaaf6e_4_k_cu_6fc1a0c3_66404cuda3std3__48in_placeE)
_ZN39_INTERNAL_3aeaaf6e_4_k_cu_6fc1a0c3_66404cuda3std3__48in_placeE:
	.zero		1
	.type		_ZN39_INTERNAL_3aeaaf6e_4_k_cu_6fc1a0c3_66404cuda3std6ranges3__45__cpo9iter_moveE,@object
	.size		_ZN39_INTERNAL_3aeaaf6e_4_k_cu_6fc1a0c3_66404cuda3std6ranges3__45__cpo9iter_moveE,(_ZN39_INTERNAL_3aeaaf6e_4_k_cu_6fc1a0c3_66404cuda3std3__45__cpo5beginE - _ZN39_INTERNAL_3aeaaf6e_4_k_cu_6fc1a0c3_66404cuda3std6ranges3__45__cpo9iter_moveE)
_ZN39_INTERNAL_3aeaaf6e_4_k_cu_6fc1a0c3_66404cuda3std6ranges3__45__cpo9iter_moveE:
	.zero		1
	.type		_ZN39_INTERNAL_3aeaaf6e_4_k_cu_6fc1a0c3_66404cuda3std3__45__cpo5beginE,@object
	.size		_ZN39_INTERNAL_3aeaaf6e_4_k_cu_6fc1a0c3_66404cuda3std3__45__cpo5beginE,(_ZN39_INTERNAL_3aeaaf6e_4_k_cu_6fc1a0c3_66404cuda3std3__441_GLOBAL__N__3aeaaf6e_4_k_cu_6fc1a0c3_66406ignoreE - _ZN39_INTERNAL_3aeaaf6e_4_k_cu_6fc1a0c3_66404cuda3std3__45__cpo5beginE)
_ZN39_INTERNAL_3aeaaf6e_4_k_cu_6fc1a0c3_66404cuda3std3__45__cpo5beginE:
	.zero		1
	.type		_ZN39_INTERNAL_3aeaaf6e_4_k_cu_6fc1a0c3_66404cuda3std3__441_GLOBAL__N__3aeaaf6e_4_k_cu_6fc1a0c3_66406ignoreE,@object
	.size		_ZN39_INTERNAL_3aeaaf6e_4_k_cu_6fc1a0c3_66404cuda3std3__441_GLOBAL__N__3aeaaf6e_4_k_cu_6fc1a0c3_66406ignoreE,(_ZN39_INTERNAL_3aeaaf6e_4_k_cu_6fc1a0c3_66404cute7productE - _ZN39_INTERNAL_3aeaaf6e_4_k_cu_6fc1a0c3_66404cuda3std3__441_GLOBAL__N__3aeaaf6e_4_k_cu_6fc1a0c3_66406ignoreE)
_ZN39_INTERNAL_3aeaaf6e_4_k_cu_6fc1a0c3_66404cuda3std3__441_GLOBAL__N__3aeaaf6e_4_k_cu_6fc1a0c3_66406ignoreE:
	.zero		1
	.type		_ZN39_INTERNAL_3aeaaf6e_4_k_cu_6fc1a0c3_66404cute7productE,@object
	.size		_ZN39_INTERNAL_3aeaaf6e_4_k_cu_6fc1a0c3_66404cute7productE,(_ZN39_INTERNAL_3aeaaf6e_4_k_cu_6fc1a0c3_66404cuda3std3__45__cpo3endE - _ZN39_INTERNAL_3aeaaf6e_4_k_cu_6fc1a0c3_66404cute7productE)
_ZN39_INTERNAL_3aeaaf6e_4_k_cu_6fc1a0c3_66404cute7productE:
	.zero		1
	.type		_ZN39_INTERNAL_3aeaaf6e_4_k_cu_6fc1a0c3_66404cuda3std3__45__cpo3endE,@object
	.size		_ZN39_INTERNAL_3aeaaf6e_4_k_cu_6fc1a0c3_66404cuda3std3__45__cpo3endE,(_ZN39_INTERNAL_3aeaaf6e_4_k_cu_6fc1a0c3_66404cuda3std3__419piecewise_constructE - _ZN39_INTERNAL_3aeaaf6e_4_k_cu_6fc1a0c3_66404cuda3std3__45__cpo3endE)
_ZN39_INTERNAL_3aeaaf6e_4_k_cu_6fc1a0c3_66404cuda3std3__45__cpo3endE:
	.zero		1
	.type		_ZN39_INTERNAL_3aeaaf6e_4_k_cu_6fc1a0c3_66404cuda3std3__419piecewise_constructE,@object
	.size		_ZN39_INTERNAL_3aeaaf6e_4_k_cu_6fc1a0c3_66404cuda3std3__419piecewise_constructE,(_ZN39_INTERNAL_3aeaaf6e_4_k_cu_6fc1a0c3_66404cuda3std3__45__cpo4cendE - _ZN39_INTERNAL_3aeaaf6e_4_k_cu_6fc1a0c3_66404cuda3std3__419piecewise_constructE)
_ZN39_INTERNAL_3aeaaf6e_4_k_cu_6fc1a0c3_66404cuda3std3__419piecewise_constructE:
	.zero		1
	.type		_ZN39_INTERNAL_3aeaaf6e_4_k_cu_6fc1a0c3_66404cuda3std3__45__cpo4cendE,@object
	.size		_ZN39_INTERNAL_3aeaaf6e_4_k_cu_6fc1a0c3_66404cuda3std3__45__cpo4cendE,(_ZN39_INTERNAL_3aeaaf6e_4_k_cu_6fc1a0c3_66404cuda3std6ranges3__45__cpo4swapE - _ZN39_INTERNAL_3aeaaf6e_4_k_cu_6fc1a0c3_66404cuda3std3__45__cpo4cendE)
_ZN39_INTERNAL_3aeaaf6e_4_k_cu_6fc1a0c3_66404cuda3std3__45__cpo4cendE:
	.zero		1
	.type		_ZN39_INTERNAL_3aeaaf6e_4_k_cu_6fc1a0c3_66404cuda3std6ranges3__45__cpo4swapE,@object
	.size		_ZN39_INTERNAL_3aeaaf6e_4_k_cu_6fc1a0c3_66404cuda3std6ranges3__45__cpo4swapE,(.L_8 - _ZN39_INTERNAL_3aeaaf6e_4_k_cu_6fc1a0c3_66404cuda3std6ranges3__45__cpo4swapE)
_ZN39_INTERNAL_3aeaaf6e_4_k_cu_6fc1a0c3_66404cuda3std6ranges3__45__cpo4swapE:
	.zero		1
.L_8:


//--------------------- .nv.constant0._ZN7cutlass13device_kernelINS_4gemm6kernel13GemmUniversalIN4cute5tupleIJiiiiEEENS1_10collective13CollectiveMmaINS1_34MainloopSm90TmaGmmaWarpSpecializedILi3ENS5_IJNS4_1CILi2EEENSA_ILi1EEESC_EEENS1_35KernelTmaWarpSpecializedCooperativeEEENS5_IJNSA_ILi256EEENSA_ILi128EEENSA_ILi32EEEEEENS_10tfloat32_tENS5_IJlSC_lEEESK_SL_NS4_8TiledMMAINS4_8MMA_AtomIJNS4_4SM904GMMA30MMA_64x128x8_F32TF32TF32_SS_TNILNSP_7ScaleInE1ELSR_1EEEEEENS4_6LayoutISD_NS5_IJSC_NSA_ILi0EEESV_EEEEENS5_IJNS4_10UnderscoreESY_SY_EEEEENS4_13SM90_TMA_LOADENS4_14ComposedLayoutINS4_7SwizzleILi3ELi4ELi3EEENS4_18smem_ptr_flag_bitsILi32EEENSU_INS5_IJNSA_ILi8EEESI_EEENS5_IJSI_SC_EEEEEEEvNS4_8identityENS4_23SM90_TMA_LOAD_MULTICASTES1B_vS1C_EENS_8epilogue10collective6detail29Sm90TmaWarpSpecializedAdapterINS1G_15DefaultEpilogueISK_SL_SL_NS1F_6thread17LinearCombinationISK_Li1EffLNS1K_9ScaleType4KindE0ELNS_15FloatRoundStyleE2ESK_EENS1_15EpilogueDefaultEEEEEvvEEEEvNT_6ParamsE --------------------------
	.section	.nv.constant0._ZN7cutlass13device_kernelINS_4gemm6kernel13GemmUniversalIN4cute5tupleIJiiiiEEENS1_10collective13CollectiveMmaINS1_34MainloopSm90TmaGmmaWarpSpecializedILi3ENS5_IJNS4_1CILi2EEENSA_ILi1EEESC_EEENS1_35KernelTmaWarpSpecializedCooperativeEEENS5_IJNSA_ILi256EEENSA_ILi128EEENSA_ILi32EEEEEENS_10tfloat32_tENS5_IJlSC_lEEESK_SL_NS4_8TiledMMAINS4_8MMA_AtomIJNS4_4SM904GMMA30MMA_64x128x8_F32TF32TF32_SS_TNILNSP_7ScaleInE1ELSR_1EEEEEENS4_6LayoutISD_NS5_IJSC_NSA_ILi0EEESV_EEEEENS5_IJNS4_10UnderscoreESY_SY_EEEEENS4_13SM90_TMA_LOADENS4_14ComposedLayoutINS4_7SwizzleILi3ELi4ELi3EEENS4_18smem_ptr_flag_bitsILi32EEENSU_INS5_IJNSA_ILi8EEESI_EEENS5_IJSI_SC_EEEEEEEvNS4_8identityENS4_23SM90_TMA_LOAD_MULTICASTES1B_vS1C_EENS_8epilogue10collective6detail29Sm90TmaWarpSpecializedAdapterINS1G_15DefaultEpilogueISK_SL_SL_NS1F_6thread17LinearCombinationISK_Li1EffLNS1K_9ScaleType4KindE0ELNS_15FloatRoundStyleE2ESK_EENS1_15EpilogueDefaultEEEEEvvEEEEvNT_6ParamsE,"a",@progbits
	.sectionflags	@""
	.align	4
.nv.constant0._ZN7cutlass13device_kernelINS_4gemm6kernel13GemmUniversalIN4cute5tupleIJiiiiEEENS1_10collective13CollectiveMmaINS1_34MainloopSm90TmaGmmaWarpSpecializedILi3ENS5_IJNS4_1CILi2EEENSA_ILi1EEESC_EEENS1_35KernelTmaWarpSpecializedCooperativeEEENS5_IJNSA_ILi256EEENSA_ILi128EEENSA_ILi32EEEEEENS_10tfloat32_tENS5_IJlSC_lEEESK_SL_NS4_8TiledMMAINS4_8MMA_AtomIJNS4_4SM904GMMA30MMA_64x128x8_F32TF32TF32_SS_TNILNSP_7ScaleInE1ELSR_1EEEEEENS4_6LayoutISD_NS5_IJSC_NSA_ILi0EEESV_EEEEENS5_IJNS4_10UnderscoreESY_SY_EEEEENS4_13SM90_TMA_LOADENS4_14ComposedLayoutINS4_7SwizzleILi3ELi4ELi3EEENS4_18smem_ptr_flag_bitsILi32EEENSU_INS5_IJNSA_ILi8EEESI_EEENS5_IJSI_SC_EEEEEEEvNS4_8identityENS4_23SM90_TMA_LOAD_MULTICASTES1B_vS1C_EENS_8epilogue10collective6detail29Sm90TmaWarpSpecializedAdapterINS1G_15DefaultEpilogueISK_SL_SL_NS1F_6thread17LinearCombinationISK_Li1EffLNS1K_9ScaleType4KindE0ELNS_15FloatRoundStyleE2ESK_EENS1_15EpilogueDefaultEEEEEvvEEEEvNT_6ParamsE:
	.zero		1664


//--------------------- SYMBOLS --------------------------

	.type		.nv.reservedSmem.offset0,@object
	.size		.nv.reservedSmem.offset0,0x4
	.type		__assertfail,@function
